//
// Generated by NVIDIA NVVM Compiler
//
// Compiler Build ID: CL-36424714
// Cuda compilation tools, release 13.0, V13.0.88
// Based on NVVM 20.0.0
//

.version 9.0
.target sm_100
.address_size 64

	// .globl	_Z12naive_kerneliiiPfS_S_
.extern .func  (.param .b32 func_retval0) vprintf
(
	.param .b64 vprintf_param_0,
	.param .b64 vprintf_param_1
)
;
.extern .shared .align 16 .b8 sm[];
.global .align 1 .b8 $str[12] = {80, 104, 97, 115, 101, 115, 58, 32, 37, 100, 10};

.visible .entry _Z12naive_kerneliiiPfS_S_(
	.param .u32 _Z12naive_kerneliiiPfS_S__param_0,
	.param .u32 _Z12naive_kerneliiiPfS_S__param_1,
	.param .u32 _Z12naive_kerneliiiPfS_S__param_2,
	.param .u64 .ptr .align 1 _Z12naive_kerneliiiPfS_S__param_3,
	.param .u64 .ptr .align 1 _Z12naive_kerneliiiPfS_S__param_4,
	.param .u64 .ptr .align 1 _Z12naive_kerneliiiPfS_S__param_5
)
{
	.reg .pred 	%p<13>;
	.reg .b32 	%r<41>;
	.reg .b32 	%f<68>;
	.reg .b64 	%rd<53>;

	ld.param.u32 	%r20, [_Z12naive_kerneliiiPfS_S__param_0];
	ld.param.u32 	%r18, [_Z12naive_kerneliiiPfS_S__param_1];
	ld.param.u32 	%r19, [_Z12naive_kerneliiiPfS_S__param_2];
	ld.param.u64 	%rd7, [_Z12naive_kerneliiiPfS_S__param_3];
	ld.param.u64 	%rd8, [_Z12naive_kerneliiiPfS_S__param_4];
	ld.param.u64 	%rd6, [_Z12naive_kerneliiiPfS_S__param_5];
	cvta.to.global.u64 	%rd1, %rd8;
	cvta.to.global.u64 	%rd2, %rd7;
	mov.u32 	%r21, %ctaid.y;
	mov.u32 	%r22, %ntid.y;
	mov.u32 	%r23, %tid.y;
	mad.lo.s32 	%r1, %r21, %r22, %r23;
	mov.u32 	%r24, %ctaid.x;
	mov.u32 	%r25, %ntid.x;
	mov.u32 	%r26, %tid.x;
	mad.lo.s32 	%r2, %r24, %r25, %r26;
	setp.ge.s32 	%p1, %r1, %r20;
	setp.ge.s32 	%p2, %r2, %r18;
	or.pred  	%p3, %p1, %p2;
	@%p3 bra 	$L__BB0_14;
	setp.lt.s32 	%p4, %r19, 1;
	mov.f32 	%f67, 0f00000000;
	@%p4 bra 	$L__BB0_13;
	mul.lo.s32 	%r3, %r19, %r1;
	and.b32  	%r4, %r19, 7;
	setp.lt.u32 	%p5, %r19, 8;
	mov.f32 	%f67, 0f00000000;
	mov.b32 	%r39, 0;
	@%p5 bra 	$L__BB0_5;
	and.b32  	%r39, %r19, 2147483640;
	neg.s32 	%r37, %r39;
	shl.b32 	%r7, %r18, 3;
	mul.wide.u32 	%rd9, %r3, 4;
	add.s64 	%rd10, %rd9, %rd2;
	add.s64 	%rd52, %rd10, 16;
	mov.f32 	%f67, 0f00000000;
	mul.wide.s32 	%rd13, %r18, 4;
	mov.u32 	%r36, %r2;
$L__BB0_4:
	.pragma "nounroll";
	ld.global.f32 	%f17, [%rd52+-16];
	mul.wide.s32 	%rd11, %r36, 4;
	add.s64 	%rd12, %rd1, %rd11;
	ld.global.f32 	%f18, [%rd12];
	fma.rn.f32 	%f19, %f17, %f18, %f67;
	ld.global.f32 	%f20, [%rd52+-12];
	add.s64 	%rd14, %rd12, %rd13;
	ld.global.f32 	%f21, [%rd14];
	fma.rn.f32 	%f22, %f20, %f21, %f19;
	ld.global.f32 	%f23, [%rd52+-8];
	add.s64 	%rd15, %rd14, %rd13;
	ld.global.f32 	%f24, [%rd15];
	fma.rn.f32 	%f25, %f23, %f24, %f22;
	ld.global.f32 	%f26, [%rd52+-4];
	add.s64 	%rd16, %rd15, %rd13;
	ld.global.f32 	%f27, [%rd16];
	fma.rn.f32 	%f28, %f26, %f27, %f25;
	ld.global.f32 	%f29, [%rd52];
	add.s64 	%rd17, %rd16, %rd13;
	ld.global.f32 	%f30, [%rd17];
	fma.rn.f32 	%f31, %f29, %f30, %f28;
	ld.global.f32 	%f32, [%rd52+4];
	add.s64 	%rd18, %rd17, %rd13;
	ld.global.f32 	%f33, [%rd18];
	fma.rn.f32 	%f34, %f32, %f33, %f31;
	ld.global.f32 	%f35, [%rd52+8];
	add.s64 	%rd19, %rd18, %rd13;
	ld.global.f32 	%f36, [%rd19];
	fma.rn.f32 	%f37, %f35, %f36, %f34;
	ld.global.f32 	%f38, [%rd52+12];
	add.s64 	%rd20, %rd19, %rd13;
	ld.global.f32 	%f39, [%rd20];
	fma.rn.f32 	%f67, %f38, %f39, %f37;
	add.s32 	%r37, %r37, 8;
	add.s32 	%r36, %r36, %r7;
	add.s64 	%rd52, %rd52, 32;
	setp.ne.s32 	%p6, %r37, 0;
	@%p6 bra 	$L__BB0_4;
$L__BB0_5:
	setp.eq.s32 	%p7, %r4, 0;
	@%p7 bra 	$L__BB0_13;
	and.b32  	%r13, %r19, 3;
	setp.lt.u32 	%p8, %r4, 4;
	@%p8 bra 	$L__BB0_8;
	add.s32 	%r28, %r39, %r3;
	mul.wide.u32 	%rd21, %r28, 4;
	add.s64 	%rd22, %rd2, %rd21;
	ld.global.f32 	%f41, [%rd22];
	mad.lo.s32 	%r29, %r39, %r18, %r2;
	mul.wide.s32 	%rd23, %r29, 4;
	add.s64 	%rd24, %rd1, %rd23;
	ld.global.f32 	%f42, [%rd24];
	fma.rn.f32 	%f43, %f41, %f42, %f67;
	cvt.u64.u32 	%rd25, %r3;
	cvt.u64.u32 	%rd26, %r39;
	add.s64 	%rd27, %rd26, %rd25;
	shl.b64 	%rd28, %rd27, 2;
	add.s64 	%rd29, %rd2, %rd28;
	ld.global.f32 	%f44, [%rd29+4];
	mul.wide.s32 	%rd30, %r18, 4;
	add.s64 	%rd31, %rd24, %rd30;
	ld.global.f32 	%f45, [%rd31];
	fma.rn.f32 	%f46, %f44, %f45, %f43;
	ld.global.f32 	%f47, [%rd29+8];
	add.s64 	%rd32, %rd31, %rd30;
	ld.global.f32 	%f48, [%rd32];
	fma.rn.f32 	%f49, %f47, %f48, %f46;
	ld.global.f32 	%f50, [%rd29+12];
	add.s64 	%rd33, %rd32, %rd30;
	ld.global.f32 	%f51, [%rd33];
	fma.rn.f32 	%f67, %f50, %f51, %f49;
	add.s32 	%r39, %r39, 4;
$L__BB0_8:
	setp.eq.s32 	%p9, %r13, 0;
	@%p9 bra 	$L__BB0_13;
	setp.eq.s32 	%p10, %r13, 1;
	@%p10 bra 	$L__BB0_11;
	add.s32 	%r30, %r39, %r3;
	mul.wide.u32 	%rd34, %r30, 4;
	add.s64 	%rd35, %rd2, %rd34;
	ld.global.f32 	%f53, [%rd35];
	mad.lo.s32 	%r31, %r39, %r18, %r2;
	mul.wide.s32 	%rd36, %r31, 4;
	add.s64 	%rd37, %rd1, %rd36;
	ld.global.f32 	%f54, [%rd37];
	fma.rn.f32 	%f55, %f53, %f54, %f67;
	cvt.u64.u32 	%rd38, %r3;
	cvt.u64.u32 	%rd39, %r39;
	add.s64 	%rd40, %rd39, %rd38;
	shl.b64 	%rd41, %rd40, 2;
	add.s64 	%rd42, %rd2, %rd41;
	ld.global.f32 	%f56, [%rd42+4];
	mul.wide.s32 	%rd43, %r18, 4;
	add.s64 	%rd44, %rd37, %rd43;
	ld.global.f32 	%f57, [%rd44];
	fma.rn.f32 	%f67, %f56, %f57, %f55;
	add.s32 	%r39, %r39, 2;
$L__BB0_11:
	and.b32  	%r32, %r19, 1;
	setp.eq.b32 	%p11, %r32, 1;
	not.pred 	%p12, %p11;
	@%p12 bra 	$L__BB0_13;
	add.s32 	%r33, %r39, %r3;
	mul.wide.u32 	%rd45, %r33, 4;
	add.s64 	%rd46, %rd2, %rd45;
	ld.global.f32 	%f58, [%rd46];
	mad.lo.s32 	%r34, %r39, %r18, %r2;
	mul.wide.s32 	%rd47, %r34, 4;
	add.s64 	%rd48, %rd1, %rd47;
	ld.global.f32 	%f59, [%rd48];
	fma.rn.f32 	%f67, %f58, %f59, %f67;
$L__BB0_13:
	mad.lo.s32 	%r35, %r18, %r1, %r2;
	cvta.to.global.u64 	%rd49, %rd6;
	mul.wide.s32 	%rd50, %r35, 4;
	add.s64 	%rd51, %rd49, %rd50;
	st.global.f32 	[%rd51], %f67;
$L__BB0_14:
	ret;

}
	// .globl	_Z13shared_kerneliiiPfS_S_
.visible .entry _Z13shared_kerneliiiPfS_S_(
	.param .u32 _Z13shared_kerneliiiPfS_S__param_0,
	.param .u32 _Z13shared_kerneliiiPfS_S__param_1,
	.param .u32 _Z13shared_kerneliiiPfS_S__param_2,
	.param .u64 .ptr .align 1 _Z13shared_kerneliiiPfS_S__param_3,
	.param .u64 .ptr .align 1 _Z13shared_kerneliiiPfS_S__param_4,
	.param .u64 .ptr .align 1 _Z13shared_kerneliiiPfS_S__param_5
)
{
	.local .align 8 .b8 	__local_depot1[8];
	.reg .b64 	%SP;
	.reg .b64 	%SPL;
	.reg .pred 	%p<21>;
	.reg .b32 	%r<106>;
	.reg .b32 	%f<79>;
	.reg .b64 	%rd<19>;

	mov.u64 	%SPL, __local_depot1;
	cvta.local.u64 	%SP, %SPL;
	ld.param.u32 	%r32, [_Z13shared_kerneliiiPfS_S__param_0];
	ld.param.u32 	%r33, [_Z13shared_kerneliiiPfS_S__param_1];
	ld.param.u32 	%r34, [_Z13shared_kerneliiiPfS_S__param_2];
	ld.param.u64 	%rd4, [_Z13shared_kerneliiiPfS_S__param_4];
	mov.u32 	%r35, %ctaid.y;
	mov.u32 	%r1, %ntid.y;
	mov.u32 	%r2, %tid.y;
	mad.lo.s32 	%r3, %r35, %r1, %r2;
	mov.u32 	%r36, %ctaid.x;
	mov.u32 	%r4, %ntid.x;
	mov.u32 	%r5, %tid.x;
	mad.lo.s32 	%r6, %r36, %r4, %r5;
	add.s32 	%r37, %r4, %r34;
	add.s32 	%r38, %r37, -1;
	div.u32 	%r7, %r38, %r4;
	or.b32  	%r39, %r3, %r6;
	setp.ne.s32 	%p1, %r39, 0;
	@%p1 bra 	$L__BB1_2;
	add.u64 	%rd6, %SP, 0;
	add.u64 	%rd7, %SPL, 0;
	st.local.u32 	[%rd7], %r7;
	mov.u64 	%rd8, $str;
	cvta.global.u64 	%rd9, %rd8;
	{ // callseq 0, 0
	.param .b64 param0;
	st.param.b64 	[param0], %rd9;
	.param .b64 param1;
	st.param.b64 	[param1], %rd6;
	.param .b32 retval0;
	call.uni (retval0), 
	vprintf, 
	(
	param0, 
	param1
	);
	ld.param.b32 	%r40, [retval0];
	} // callseq 0
$L__BB1_2:
	setp.lt.s32 	%p2, %r7, 1;
	mov.f32 	%f77, 0f00000000;
	@%p2 bra 	$L__BB1_20;
	ld.param.u64 	%rd17, [_Z13shared_kerneliiiPfS_S__param_3];
	mul.lo.s32 	%r43, %r4, %r1;
	shl.b32 	%r44, %r43, 2;
	mov.u32 	%r45, sm;
	add.s32 	%r8, %r45, %r44;
	mul.lo.s32 	%r9, %r2, %r4;
	mul.lo.s32 	%r10, %r34, %r3;
	and.b32  	%r11, %r4, 7;
	shl.b32 	%r46, %r5, 2;
	add.s32 	%r47, %r44, %r46;
	add.s32 	%r12, %r45, %r47;
	shl.b32 	%r13, %r4, 2;
	cvta.to.global.u64 	%rd1, %rd17;
	cvta.to.global.u64 	%rd2, %rd4;
	mov.f32 	%f77, 0f00000000;
	mov.b32 	%r99, 0;
$L__BB1_4:
	setp.ge.s32 	%p3, %r3, %r32;
	bar.sync 	0;
	mad.lo.s32 	%r15, %r99, %r4, %r5;
	setp.ge.u32 	%p4, %r15, %r34;
	mov.f32 	%f68, 0f00000000;
	or.pred  	%p5, %p3, %p4;
	@%p5 bra 	$L__BB1_6;
	add.s32 	%r48, %r15, %r10;
	mul.wide.u32 	%rd10, %r48, 4;
	add.s64 	%rd11, %rd1, %rd10;
	ld.global.f32 	%f68, [%rd11];
$L__BB1_6:
	setp.ge.s32 	%p6, %r6, %r33;
	add.s32 	%r49, %r9, %r5;
	shl.b32 	%r50, %r49, 2;
	add.s32 	%r52, %r45, %r50;
	st.shared.f32 	[%r52], %f68;
	mad.lo.s32 	%r16, %r99, %r1, %r2;
	setp.ge.u32 	%p7, %r16, %r34;
	mov.f32 	%f69, 0f00000000;
	or.pred  	%p8, %p6, %p7;
	@%p8 bra 	$L__BB1_8;
	mad.lo.s32 	%r53, %r16, %r33, %r6;
	mul.wide.u32 	%rd12, %r53, 4;
	add.s64 	%rd13, %rd2, %rd12;
	ld.global.f32 	%f69, [%rd13];
$L__BB1_8:
	setp.lt.u32 	%p9, %r4, 8;
	add.s32 	%r57, %r8, %r50;
	st.shared.f32 	[%r57], %f69;
	bar.sync 	0;
	mov.b32 	%r104, 0;
	@%p9 bra 	$L__BB1_11;
	shl.b32 	%r58, %r9, 2;
	add.s32 	%r60, %r58, %r45;
	add.s32 	%r100, %r60, 16;
	and.b32  	%r61, %r4, -8;
	neg.s32 	%r102, %r61;
	mov.u32 	%r101, %r12;
$L__BB1_10:
	.pragma "nounroll";
	and.b32  	%r104, %r4, 2040;
	ld.shared.f32 	%f24, [%r100+-16];
	ld.shared.f32 	%f25, [%r101];
	fma.rn.f32 	%f26, %f24, %f25, %f77;
	ld.shared.f32 	%f27, [%r100+-12];
	add.s32 	%r62, %r101, %r13;
	ld.shared.f32 	%f28, [%r62];
	fma.rn.f32 	%f29, %f27, %f28, %f26;
	ld.shared.f32 	%f30, [%r100+-8];
	add.s32 	%r63, %r62, %r13;
	ld.shared.f32 	%f31, [%r63];
	fma.rn.f32 	%f32, %f30, %f31, %f29;
	ld.shared.f32 	%f33, [%r100+-4];
	add.s32 	%r64, %r63, %r13;
	ld.shared.f32 	%f34, [%r64];
	fma.rn.f32 	%f35, %f33, %f34, %f32;
	ld.shared.f32 	%f36, [%r100];
	add.s32 	%r65, %r64, %r13;
	ld.shared.f32 	%f37, [%r65];
	fma.rn.f32 	%f38, %f36, %f37, %f35;
	ld.shared.f32 	%f39, [%r100+4];
	add.s32 	%r66, %r65, %r13;
	ld.shared.f32 	%f40, [%r66];
	fma.rn.f32 	%f41, %f39, %f40, %f38;
	ld.shared.f32 	%f42, [%r100+8];
	add.s32 	%r67, %r66, %r13;
	ld.shared.f32 	%f43, [%r67];
	fma.rn.f32 	%f44, %f42, %f43, %f41;
	ld.shared.f32 	%f45, [%r100+12];
	add.s32 	%r68, %r67, %r13;
	ld.shared.f32 	%f46, [%r68];
	fma.rn.f32 	%f77, %f45, %f46, %f44;
	add.s32 	%r102, %r102, 8;
	shl.b32 	%r69, %r4, 5;
	add.s32 	%r101, %r101, %r69;
	add.s32 	%r100, %r100, 32;
	setp.ne.s32 	%p10, %r102, 0;
	@%p10 bra 	$L__BB1_10;
$L__BB1_11:
	setp.eq.s32 	%p11, %r11, 0;
	@%p11 bra 	$L__BB1_19;
	add.s32 	%r70, %r11, -1;
	setp.lt.u32 	%p12, %r70, 3;
	@%p12 bra 	$L__BB1_14;
	add.s32 	%r71, %r104, %r9;
	shl.b32 	%r72, %r71, 2;
	add.s32 	%r74, %r45, %r72;
	ld.shared.f32 	%f48, [%r74];
	mad.lo.s32 	%r75, %r104, %r4, %r5;
	shl.b32 	%r76, %r75, 2;
	add.s32 	%r77, %r8, %r76;
	ld.shared.f32 	%f49, [%r77];
	fma.rn.f32 	%f50, %f48, %f49, %f77;
	ld.shared.f32 	%f51, [%r74+4];
	add.s32 	%r78, %r77, %r13;
	ld.shared.f32 	%f52, [%r78];
	fma.rn.f32 	%f53, %f51, %f52, %f50;
	ld.shared.f32 	%f54, [%r74+8];
	add.s32 	%r79, %r78, %r13;
	ld.shared.f32 	%f55, [%r79];
	fma.rn.f32 	%f56, %f54, %f55, %f53;
	ld.shared.f32 	%f57, [%r74+12];
	add.s32 	%r80, %r79, %r13;
	ld.shared.f32 	%f58, [%r80];
	fma.rn.f32 	%f77, %f57, %f58, %f56;
	add.s32 	%r104, %r104, 4;
$L__BB1_14:
	and.b32  	%r81, %r4, 3;
	setp.eq.s32 	%p13, %r81, 0;
	@%p13 bra 	$L__BB1_19;
	setp.eq.s32 	%p14, %r81, 1;
	@%p14 bra 	$L__BB1_17;
	add.s32 	%r82, %r104, %r9;
	shl.b32 	%r83, %r82, 2;
	add.s32 	%r85, %r45, %r83;
	ld.shared.f32 	%f60, [%r85];
	mad.lo.s32 	%r86, %r104, %r4, %r5;
	shl.b32 	%r87, %r86, 2;
	add.s32 	%r88, %r8, %r87;
	ld.shared.f32 	%f61, [%r88];
	fma.rn.f32 	%f62, %f60, %f61, %f77;
	ld.shared.f32 	%f63, [%r85+4];
	add.s32 	%r89, %r88, %r13;
	ld.shared.f32 	%f64, [%r89];
	fma.rn.f32 	%f77, %f63, %f64, %f62;
	add.s32 	%r104, %r104, 2;
$L__BB1_17:
	and.b32  	%r90, %r4, 1;
	setp.eq.b32 	%p15, %r90, 1;
	not.pred 	%p16, %p15;
	@%p16 bra 	$L__BB1_19;
	add.s32 	%r91, %r104, %r9;
	shl.b32 	%r92, %r91, 2;
	add.s32 	%r94, %r45, %r92;
	ld.shared.f32 	%f65, [%r94];
	mad.lo.s32 	%r95, %r104, %r4, %r5;
	shl.b32 	%r96, %r95, 2;
	add.s32 	%r97, %r8, %r96;
	ld.shared.f32 	%f66, [%r97];
	fma.rn.f32 	%f77, %f65, %f66, %f77;
$L__BB1_19:
	add.s32 	%r99, %r99, 1;
	setp.ne.s32 	%p17, %r99, %r7;
	@%p17 bra 	$L__BB1_4;
$L__BB1_20:
	setp.ge.s32 	%p18, %r3, %r32;
	setp.ge.s32 	%p19, %r6, %r33;
	or.pred  	%p20, %p18, %p19;
	@%p20 bra 	$L__BB1_22;
	ld.param.u64 	%rd18, [_Z13shared_kerneliiiPfS_S__param_5];
	mad.lo.s32 	%r98, %r33, %r3, %r6;
	cvta.to.global.u64 	%rd14, %rd18;
	mul.wide.s32 	%rd15, %r98, 4;
	add.s64 	%rd16, %rd14, %rd15;
	st.global.f32 	[%rd16], %f77;
$L__BB1_22:
	ret;

}


// ===== COMPILED SASS (sm_100) =====

	.target	sm_100

	.elftype	@"ET_EXEC"


//--------------------- .note.nv.tkinfo           --------------------------
	.section	.note.nv.tkinfo,"",@"SHT_NOTE"
	.sectionflags	@"SHF_NOTE_NV_TKINFO"
	.tkinfo
        /*0018*/ 	.word	0x00000002
        /*0030*/ 	.string	""
        /*0030*/ 	.string	"ptxas"
        /*0030*/ 	.string	"Cuda compilation tools, release 13.0, V13.0.88"
        /*0030*/ 	.string	"Build cuda_13.0.r13.0/compiler.36424714_0"
        /*0030*/ 	.string	"-arch sm_100 -m 64 "



//--------------------- .note.nv.cuinfo           --------------------------
	.section	.note.nv.cuinfo,"",@"SHT_NOTE"
	.sectionflags	@"SHF_NOTE_NV_CUINFO"
        /*0018*/ 	.short	0x0002
        /*001a*/ 	.short	0x0064
        /*001c*/ 	.short	0x0082
	.zero		2


//--------------------- .nv.info                  --------------------------
	.section	.nv.info,"",@"SHT_CUDA_INFO"
	.align	4


	//----- nvinfo : EIATTR_REGCOUNT
	.align		4
        /*0000*/ 	.byte	0x04, 0x2f
        /*0002*/ 	.short	(.L_2 - .L_1)
	.align		4
.L_1:
        /*0004*/ 	.word	index@(_Z12naive_kerneliiiPfS_S_)
        /*0008*/ 	.word	0x00000020


	//----- nvinfo : EIATTR_FRAME_SIZE
	.align		4
.L_2:
        /*000c*/ 	.byte	0x04, 0x11
        /*000e*/ 	.short	(.L_4 - .L_3)
	.align		4
.L_3:
        /*0010*/ 	.word	index@(_Z12naive_kerneliiiPfS_S_)
        /*0014*/ 	.word	0x00000000


	//----- nvinfo : EIATTR_REGCOUNT
	.align		4
.L_4:
        /*0018*/ 	.byte	0x04, 0x2f
        /*001a*/ 	.short	(.L_6 - .L_5)
	.align		4
.L_5:
        /*001c*/ 	.word	index@(_Z13shared_kerneliiiPfS_S_)
        /*0020*/ 	.word	0x00000020


	//----- nvinfo : EIATTR_FRAME_SIZE
	.align		4
.L_6:
        /*0024*/ 	.byte	0x04, 0x11
        /*0026*/ 	.short	(.L_8 - .L_7)
	.align		4
.L_7:
        /*0028*/ 	.word	index@(_Z13shared_kerneliiiPfS_S_)
        /*002c*/ 	.word	0x00000008


	//----- nvinfo : EIATTR_MIN_STACK_SIZE
	.align		4
.L_8:
        /*0030*/ 	.byte	0x04, 0x12
        /*0032*/ 	.short	(.L_10 - .L_9)
	.align		4
.L_9:
        /*0034*/ 	.word	index@(_Z13shared_kerneliiiPfS_S_)
        /*0038*/ 	.word	0x00000008


	//----- nvinfo : EIATTR_MIN_STACK_SIZE
	.align		4
.L_10:
        /*003c*/ 	.byte	0x04, 0x12
        /*003e*/ 	.short	(.L_12 - .L_11)
	.align		4
.L_11:
        /*0040*/ 	.word	index@(_Z12naive_kerneliiiPfS_S_)
        /*0044*/ 	.word	0x00000000
.L_12:


//--------------------- .nv.compat                --------------------------
	.section	.nv.compat,"",@"SHT_CUDA_COMPAT_INFO"
	.align	4
        /*0000*/ 	.byte	0x02, 0x09, 0x00, 0x00, 0x02, 0x02, 0x01, 0x00, 0x02, 0x05, 0x05, 0x00, 0x03, 0x07, 0x01, 0x01
        /*0010*/ 	.byte	0x02, 0x03, 0x00, 0x00, 0x02, 0x06, 0x01, 0x00, 0x04, 0x0b, 0x08, 0x00, 0x09, 0x00, 0x00, 0x00
        /*0020*/ 	.byte	0x00, 0x00, 0x00, 0x00


//--------------------- .nv.info._Z13shared_kerneliiiPfS_S_ --------------------------
	.section	.nv.info._Z13shared_kerneliiiPfS_S_,"",@"SHT_CUDA_INFO"
	.sectionflags	@""
	.align	4


	//----- nvinfo : EIATTR_CUDA_API_VERSION
	.align		4
        /*0000*/ 	.byte	0x04, 0x37
        /*0002*/ 	.short	(.L_14 - .L_13)
.L_13:
        /*0004*/ 	.word	0x00000082


	//----- nvinfo : EIATTR_KPARAM_INFO
	.align		4
.L_14:
        /*0008*/ 	.byte	0x04, 0x17
        /*000a*/ 	.short	(.L_16 - .L_15)
.L_15:
        /*000c*/ 	.word	0x00000000
        /*0010*/ 	.short	0x0005
        /*0012*/ 	.short	0x0020
        /*0014*/ 	.byte	0x00, 0xf5, 0x21, 0x00


	//----- nvinfo : EIATTR_KPARAM_INFO
	.align		4
.L_16:
        /*0018*/ 	.byte	0x04, 0x17
        /*001a*/ 	.short	(.L_18 - .L_17)
.L_17:
        /*001c*/ 	.word	0x00000000
        /*0020*/ 	.short	0x0004
        /*0022*/ 	.short	0x0018
        /*0024*/ 	.byte	0x00, 0xf5, 0x21, 0x00


	//----- nvinfo : EIATTR_KPARAM_INFO
	.align		4
.L_18:
        /*0028*/ 	.byte	0x04, 0x17
        /*002a*/ 	.short	(.L_20 - .L_19)
.L_19:
        /*002c*/ 	.word	0x00000000
        /*0030*/ 	.short	0x0003
        /*0032*/ 	.short	0x0010
        /*0034*/ 	.byte	0x00, 0xf5, 0x21, 0x00


	//----- nvinfo : EIATTR_KPARAM_INFO
	.align		4
.L_20:
        /*0038*/ 	.byte	0x04, 0x17
        /*003a*/ 	.short	(.L_22 - .L_21)
.L_21:
        /*003c*/ 	.word	0x00000000
        /*0040*/ 	.short	0x0002
        /*0042*/ 	.short	0x0008
        /*0044*/ 	.byte	0x00, 0xf0, 0x11, 0x00


	//----- nvinfo : EIATTR_KPARAM_INFO
	.align		4
.L_22:
        /*0048*/ 	.byte	0x04, 0x17
        /*004a*/ 	.short	(.L_24 - .L_23)
.L_23:
        /*004c*/ 	.word	0x00000000
        /*0050*/ 	.short	0x0001
        /*0052*/ 	.short	0x0004
        /*0054*/ 	.byte	0x00, 0xf0, 0x11, 0x00


	//----- nvinfo : EIATTR_KPARAM_INFO
	.align		4
.L_24:
        /*0058*/ 	.byte	0x04, 0x17
        /*005a*/ 	.short	(.L_26 - .L_25)
.L_25:
        /*005c*/ 	.word	0x00000000
        /*0060*/ 	.short	0x0000
        /*0062*/ 	.short	0x0000
        /*0064*/ 	.byte	0x00, 0xf0, 0x11, 0x00


	//----- nvinfo : EIATTR_SPARSE_MMA_MASK
	.align		4
.L_26:
        /*0068*/ 	.byte	0x03, 0x50
        /*006a*/ 	.short	0x0000


	//----- nvinfo : EIATTR_MAXREG_COUNT
	.align		4
        /*006c*/ 	.byte	0x03, 0x1b
        /*006e*/ 	.short	0x00ff


	//----- nvinfo : EIATTR_NUM_BARRIERS
	.align		4
        /*0070*/ 	.byte	0x02, 0x4c
        /*0072*/ 	.byte	0x01
	.zero		1


	//----- nvinfo : EIATTR_EXTERNS
	.align		4
        /*0074*/ 	.byte	0x04, 0x0f
        /*0076*/ 	.short	(.L_28 - .L_27)


	//   ....[0]....
	.align		4
.L_27:
        /*0078*/ 	.word	index@(vprintf)


	//----- nvinfo : EIATTR_MERCURY_ISA_VERSION
	.align		4
.L_28:
        /*007c*/ 	.byte	0x03, 0x5f
        /*007e*/ 	.short	0x0101


	//----- nvinfo : EIATTR_VRC_CTA_INIT_COUNT
	.align		4
        /*0080*/ 	.byte	0x02, 0x4a
	.zero		1
	.zero		1


	//----- nvinfo : EIATTR_SYSCALL_OFFSETS
	.align		4
        /*0084*/ 	.byte	0x04, 0x46
        /*0086*/ 	.short	(.L_30 - .L_29)


	//   ....[0]....
.L_29:
        /*0088*/ 	.word	0x000002c0


	//----- nvinfo : EIATTR_EXIT_INSTR_OFFSETS
	.align		4
.L_30:
        /*008c*/ 	.byte	0x04, 0x1c
        /*008e*/ 	.short	(.L_32 - .L_31)


	//   ....[0]....
.L_31:
        /*0090*/ 	.word	0x00000c40


	//   ....[1]....
        /*0094*/ 	.word	0x00000cb0


	//----- nvinfo : EIATTR_CRS_STACK_SIZE
	.align		4
.L_32:
        /*0098*/ 	.byte	0x04, 0x1e
        /*009a*/ 	.short	(.L_34 - .L_33)
.L_33:
        /*009c*/ 	.word	0x00000000


	//----- nvinfo : EIATTR_CBANK_PARAM_SIZE
	.align		4
.L_34:
        /*00a0*/ 	.byte	0x03, 0x19
        /*00a2*/ 	.short	0x0028


	//----- nvinfo : EIATTR_PARAM_CBANK
	.align		4
        /*00a4*/ 	.byte	0x04, 0x0a
        /*00a6*/ 	.short	(.L_36 - .L_35)
	.align		4
.L_35:
        /*00a8*/ 	.word	index@(.nv.constant0._Z13shared_kerneliiiPfS_S_)
        /*00ac*/ 	.short	0x0380
        /*00ae*/ 	.short	0x0028


	//----- nvinfo : EIATTR_SW_WAR
	.align		4
.L_36:
        /*00b0*/ 	.byte	0x04, 0x36
        /*00b2*/ 	.short	(.L_38 - .L_37)
.L_37:
        /*00b4*/ 	.word	0x00000008
.L_38:


//--------------------- .nv.info._Z12naive_kerneliiiPfS_S_ --------------------------
	.section	.nv.info._Z12naive_kerneliiiPfS_S_,"",@"SHT_CUDA_INFO"
	.sectionflags	@""
	.align	4


	//----- nvinfo : EIATTR_CUDA_API_VERSION
	.align		4
        /*0000*/ 	.byte	0x04, 0x37
        /*0002*/ 	.short	(.L_40 - .L_39)
.L_39:
        /*0004*/ 	.word	0x00000082


	//----- nvinfo : EIATTR_KPARAM_INFO
	.align		4
.L_40:
        /*0008*/ 	.byte	0x04, 0x17
        /*000a*/ 	.short	(.L_42 - .L_41)
.L_41:
        /*000c*/ 	.word	0x00000000
        /*0010*/ 	.short	0x0005
        /*0012*/ 	.short	0x0020
        /*0014*/ 	.byte	0x00, 0xf5, 0x21, 0x00


	//----- nvinfo : EIATTR_KPARAM_INFO
	.align		4
.L_42:
        /*0018*/ 	.byte	0x04, 0x17
        /*001a*/ 	.short	(.L_44 - .L_43)
.L_43:
        /*001c*/ 	.word	0x00000000
        /*0020*/ 	.short	0x0004
        /*0022*/ 	.short	0x0018
        /*0024*/ 	.byte	0x00, 0xf5, 0x21, 0x00


	//----- nvinfo : EIATTR_KPARAM_INFO
	.align		4
.L_44:
        /*0028*/ 	.byte	0x04, 0x17
        /*002a*/ 	.short	(.L_46 - .L_45)
.L_45:
        /*002c*/ 	.word	0x00000000
        /*0030*/ 	.short	0x0003
        /*0032*/ 	.short	0x0010
        /*0034*/ 	.byte	0x00, 0xf5, 0x21, 0x00


	//----- nvinfo : EIATTR_KPARAM_INFO
	.align		4
.L_46:
        /*0038*/ 	.byte	0x04, 0x17
        /*003a*/ 	.short	(.L_48 - .L_47)
.L_47:
        /*003c*/ 	.word	0x00000000
        /*0040*/ 	.short	0x0002
        /*0042*/ 	.short	0x0008
        /*0044*/ 	.byte	0x00, 0xf0, 0x11, 0x00


	//----- nvinfo : EIATTR_KPARAM_INFO
	.align		4
.L_48:
        /*0048*/ 	.byte	0x04, 0x17
        /*004a*/ 	.short	(.L_50 - .L_49)
.L_49:
        /*004c*/ 	.word	0x00000000
        /*0050*/ 	.short	0x0001
        /*0052*/ 	.short	0x0004
        /*0054*/ 	.byte	0x00, 0xf0, 0x11, 0x00


	//----- nvinfo : EIATTR_KPARAM_INFO
	.align		4
.L_50:
        /*0058*/ 	.byte	0x04, 0x17
        /*005a*/ 	.short	(.L_52 - .L_51)
.L_51:
        /*005c*/ 	.word	0x00000000
        /*0060*/ 	.short	0x0000
        /*0062*/ 	.short	0x0000
        /*0064*/ 	.byte	0x00, 0xf0, 0x11, 0x00


	//----- nvinfo : EIATTR_SPARSE_MMA_MASK
	.align		4
.L_52:
        /*0068*/ 	.byte	0x03, 0x50
        /*006a*/ 	.short	0x0000


	//----- nvinfo : EIATTR_MAXREG_COUNT
	.align		4
        /*006c*/ 	.byte	0x03, 0x1b
        /*006e*/ 	.short	0x00ff


	//----- nvinfo : EIATTR_MERCURY_ISA_VERSION
	.align		4
        /*0070*/ 	.byte	0x03, 0x5f
        /*0072*/ 	.short	0x0101


	//----- nvinfo : EIATTR_VRC_CTA_INIT_COUNT
	.align		4
        /*0074*/ 	.byte	0x02, 0x4a
	.zero		1
	.zero		1


	//----- nvinfo : EIATTR_EXIT_INSTR_OFFSETS
	.align		4
        /*0078*/ 	.byte	0x04, 0x1c
        /*007a*/ 	.short	(.L_54 - .L_53)


	//   ....[0]....
.L_53:
        /*007c*/ 	.word	0x000000c0


	//   ....[1]....
        /*0080*/ 	.word	0x000008e0


	//----- nvinfo : EIATTR_CBANK_PARAM_SIZE
	.align		4
.L_54:
        /*0084*/ 	.byte	0x03, 0x19
        /*0086*/ 	.short	0x0028


	//----- nvinfo : EIATTR_PARAM_CBANK
	.align		4
        /*0088*/ 	.byte	0x04, 0x0a
        /*008a*/ 	.short	(.L_56 - .L_55)
	.align		4
.L_55:
        /*008c*/ 	.word	index@(.nv.constant0._Z12naive_kerneliiiPfS_S_)
        /*0090*/ 	.short	0x0380
        /*0092*/ 	.short	0x0028


	//----- nvinfo : EIATTR_SW_WAR
	.align		4
.L_56:
        /*0094*/ 	.byte	0x04, 0x36
        /*0096*/ 	.short	(.L_58 - .L_57)
.L_57:
        /*0098*/ 	.word	0x00000008
.L_58:


//--------------------- .nv.callgraph             --------------------------
	.section	.nv.callgraph,"",@"SHT_CUDA_CALLGRAPH"
	.align	4
	.sectionentsize	8
	.align		4
        /*0000*/ 	.word	0x00000000
	.align		4
        /*0004*/ 	.word	0xffffffff
	.align		4
        /*0008*/ 	.word	index@(_Z13shared_kerneliiiPfS_S_)
	.align		4
        /*000c*/ 	.word	index@(vprintf)
	.align		4
        /*0010*/ 	.word	0x00000000
	.align		4
        /*0014*/ 	.word	0xfffffffe
	.align		4
        /*0018*/ 	.word	0x00000000
	.align		4
        /*001c*/ 	.word	0xfffffffd
	.align		4
        /*0020*/ 	.word	0x00000000
	.align		4
        /*0024*/ 	.word	0xfffffffc


//--------------------- .nv.constant4             --------------------------
	.section	.nv.constant4,"a",@progbits
	.align	8
	.align		8
.nv.constant4:
        /*0000*/ 	.dword	vprintf
	.align		8
        /*0008*/ 	.dword	$str


//--------------------- .text._Z13shared_kerneliiiPfS_S_ --------------------------
	.section	.text._Z13shared_kerneliiiPfS_S_,"ax",@progbits
	.align	128
        .global         _Z13shared_kerneliiiPfS_S_
        .type           _Z13shared_kerneliiiPfS_S_,@function
        .size           _Z13shared_kerneliiiPfS_S_,(.L_x_15 - _Z13shared_kerneliiiPfS_S_)
        .other          _Z13shared_kerneliiiPfS_S_,@"STO_CUDA_ENTRY STV_DEFAULT"
_Z13shared_kerneliiiPfS_S_:
.text._Z13shared_kerneliiiPfS_S_:
[----:B------:R-:W0:Y:S01]  /*0000*/  LDC R1, c[0x0][0x37c] ;  /* 0x0000df00ff017b82 */ /* 0x000e220000000800 */
[----:B------:R-:W1:Y:S07]  /*0010*/  LDCU UR5, c[0x0][0x2fc] ;  /* 0x00005f80ff0577ac */ /* 0x000e6e0008000800 */
[----:B------:R-:W2:Y:S01]  /*0020*/  LDC R23, c[0x0][0x364] ;  /* 0x0000d900ff177b82 */ /* 0x000ea20000000800 */
[----:B------:R-:W2:Y:S01]  /*0030*/  S2R R22, SR_TID.Y ;  /* 0x0000000000167919 */ /* 0x000ea20000002200 */
[----:B0-----:R-:W-:Y:S01]  /*0040*/  VIADD R1, R1, 0xfffffff8 ;  /* 0xfffffff801017836 */ /* 0x001fe20000000000 */
[----:B------:R-:W0:Y:S01]  /*0050*/  LDCU UR4, c[0x0][0x2f8] ;  /* 0x00005f00ff0477ac */ /* 0x000e220008000800 */
[----:B------:R-:W-:Y:S01]  /*0060*/  BSSY.RECONVERGENT B6, `(.L_x_0) ;  /* 0x0000027000067945 */ /* 0x000fe20003800200 */
[----:B------:R-:W3:Y:S03]  /*0070*/  S2R R19, SR_TID.X ;  /* 0x0000000000137919 */ /* 0x000ee60000002100 */
[----:B------:R-:W4:Y:S08]  /*0080*/  LDC R24, c[0x0][0x360] ;  /* 0x0000d800ff187b82 */ /* 0x000f300000000800 */
[----:B------:R-:W5:Y:S01]  /*0090*/  LDC R5, c[0x0][0x388] ;  /* 0x0000e200ff057b82 */ /* 0x000f620000000800 */
[----:B0-----:R-:W-:-:S07]  /*00a0*/  IADD3 R6, P3, PT, R1, UR4, RZ ;  /* 0x0000000401067c10 */ /* 0x001fce000ff7e0ff */
[----:B------:R-:W2:Y:S01]  /*00b0*/  S2UR UR6, SR_CTAID.Y ;  /* 0x00000000000679c3 */ /* 0x000ea20000002600 */
[----:B----4-:R-:W0:Y:S07]  /*00c0*/  I2F.U32.RP R0, R24 ;  /* 0x0000001800007306 */ /* 0x010e2e0000209000 */
[----:B------:R-:W3:Y:S01]  /*00d0*/  S2UR UR7, SR_CTAID.X ;  /* 0x00000000000779c3 */ /* 0x000ee20000002500 */
[----:B------:R-:W-:Y:S01]  /*00e0*/  ISETP.NE.U32.AND P1, PT, R24, RZ, PT ;  /* 0x000000ff1800720c */ /* 0x000fe20003f25070 */
[----:B0-----:R-:W0:Y:S01]  /*00f0*/  MUFU.RCP R0, R0 ;  /* 0x0000000000007308 */ /* 0x001e220000001000 */
[----:B--2---:R-:W-:-:S02]  /*0100*/  IMAD R17, R23, UR6, R22 ;  /* 0x0000000617117c24 */ /* 0x004fc4000f8e0216 */
[----:B---3--:R-:W-:Y:S02]  /*0110*/  IMAD R18, R24, UR7, R19 ;  /* 0x0000000718127c24 */ /* 0x008fe4000f8e0213 */
[----:B0-----:R-:W-:-:S04]  /*0120*/  VIADD R2, R0, 0xffffffe ;  /* 0x0ffffffe00027836 */ /* 0x001fc80000000000 */
[----:B------:R0:W2:Y:S02]  /*0130*/  F2I.FTZ.U32.TRUNC.NTZ R3, R2 ;  /* 0x0000000200037305 */ /* 0x0000a4000021f000 */
[----:B0-----:R-:W-:Y:S01]  /*0140*/  IMAD.MOV.U32 R2, RZ, RZ, RZ ;  /* 0x000000ffff027224 */ /* 0x001fe200078e00ff */
[----:B--2---:R-:W-:-:S05]  /*0150*/  IADD3 R7, PT, PT, RZ, -R3, RZ ;  /* 0x80000003ff077210 */ /* 0x004fca0007ffe0ff */
[----:B------:R-:W-:-:S04]  /*0160*/  IMAD R7, R7, R24, RZ ;  /* 0x0000001807077224 */ /* 0x000fc800078e02ff */
[----:B------:R-:W-:Y:S01]  /*0170*/  IMAD.HI.U32 R16, R3, R7, R2 ;  /* 0x0000000703107227 */ /* 0x000fe200078e0002 */
[----:B-----5:R-:W-:Y:S02]  /*0180*/  IADD3 R3, PT, PT, R24, -0x1, R5 ;  /* 0xffffffff18037810 */ /* 0x020fe40007ffe005 */
[----:B-1----:R-:W-:-:S03]  /*0190*/  IADD3.X R7, PT, PT, RZ, UR5, RZ, P3, !PT ;  /* 0x00000005ff077c10 */ /* 0x002fc60009ffe4ff */
[----:B------:R-:W-:-:S05]  /*01a0*/  IMAD.HI.U32 R16, R16, R3, RZ ;  /* 0x0000000310107227 */ /* 0x000fca00078e00ff */
[----:B------:R-:W-:-:S05]  /*01b0*/  IADD3 R0, PT, PT, -R16, RZ, RZ ;  /* 0x000000ff10007210 */ /* 0x000fca0007ffe1ff */
[----:B------:R-:W-:-:S05]  /*01c0*/  IMAD R3, R24, R0, R3 ;  /* 0x0000000018037224 */ /* 0x000fca00078e0203 */
[----:B------:R-:W-:-:S13]  /*01d0*/  ISETP.GE.U32.AND P2, PT, R3, R24, PT ;  /* 0x000000180300720c */ /* 0x000fda0003f46070 */
[----:B------:R-:W-:Y:S01]  /*01e0*/  @P2 IMAD.IADD R3, R3, 0x1, -R24 ;  /* 0x0000000103032824 */ /* 0x000fe200078e0a18 */
[----:B------:R-:W-:Y:S02]  /*01f0*/  @P2 IADD3 R16, PT, PT, R16, 0x1, RZ ;  /* 0x0000000110102810 */ /* 0x000fe40007ffe0ff */
[----:B------:R-:W-:Y:S02]  /*0200*/  LOP3.LUT P2, RZ, R17, R18, RZ, 0xfc, !PT ;  /* 0x0000001211ff7212 */ /* 0x000fe4000784fcff */
[----:B------:R-:W-:-:S13]  /*0210*/  ISETP.GE.U32.AND P0, PT, R3, R24, PT ;  /* 0x000000180300720c */ /* 0x000fda0003f06070 */
[----:B------:R-:W-:Y:S01]  /*0220*/  @P0 VIADD R16, R16, 0x1 ;  /* 0x0000000110100836 */ /* 0x000fe20000000000 */
[----:B------:R-:W-:Y:S01]  /*0230*/  @!P1 LOP3.LUT R16, RZ, R24, RZ, 0x33, !PT ;  /* 0x00000018ff109212 */ /* 0x000fe200078e33ff */
[----:B------:R-:W-:Y:S06]  /*0240*/  @P2 BRA `(.L_x_1) ;  /* 0x0000000000202947 */ /* 0x000fec0003800000 */
[----:B------:R-:W-:Y:S01]  /*0250*/  MOV R2, 0x0 ;  /* 0x0000000000027802 */ /* 0x000fe20000000f00 */
[----:B------:R0:W-:Y:S01]  /*0260*/  STL [R1], R16 ;  /* 0x0000001001007387 */ /* 0x0001e20000100800 */
[----:B------:R-:W1:Y:S04]  /*0270*/  LDCU.64 UR4, c[0x4][0x8] ;  /* 0x01000100ff0477ac */ /* 0x000e680008000a00 */
[----:B------:R-:W2:Y:S01]  /*0280*/  LDC.64 R2, c[0x4][R2] ;  /* 0x0100000002027b82 */ /* 0x000ea20000000a00 */
[----:B-1----:R-:W-:Y:S01]  /*0290*/  IMAD.U32 R4, RZ, RZ, UR4 ;  /* 0x00000004ff047e24 */ /* 0x002fe2000f8e00ff */
[----:B0-----:R-:W-:-:S07]  /*02a0*/  MOV R5, UR5 ;  /* 0x0000000500057c02 */ /* 0x001fce0008000f00 */
[----:B------:R-:W-:-:S07]  /*02b0*/  LEPC R20, `(.L_x_1) ;  /* 0x000000001014794e */ /* 0x000fce0000000000 */
[----:B--2---:R-:W-:Y:S05]  /*02c0*/  CALL.ABS.NOINC R2 ;  /* 0x0000000002007343 */ /* 0x004fea0003c00000 */
.L_x_1:
[----:B------:R-:W-:Y:S05]  /*02d0*/  BSYNC.RECONVERGENT B6 ;  /* 0x0000000000067941 */ /* 0x000fea0003800200 */
.L_x_0:
[----:B------:R-:W0:Y:S01]  /*02e0*/  LDC.64 R8, c[0x0][0x358] ;  /* 0x0000d600ff087b82 */ /* 0x000e220000000a00 */
[----:B------:R-:W-:Y:S01]  /*02f0*/  ISETP.GE.AND P0, PT, R16, 0x1, PT ;  /* 0x000000011000780c */ /* 0x000fe20003f06270 */
[----:B------:R-:W-:-:S12]  /*0300*/  IMAD.MOV.U32 R12, RZ, RZ, RZ ;  /* 0x000000ffff0c7224 */ /* 0x000fd800078e00ff */
[----:B------:R-:W-:Y:S05]  /*0310*/  @!P0 BRA `(.L_x_2) ;  /* 0x00000008003c8947 */ /* 0x000fea0003800000 */
[----:B------:R-:W1:Y:S01]  /*0320*/  S2R R2, SR_CgaCtaId ;  /* 0x0000000000027919 */ /* 0x000e620000008800 */
[-C--:B------:R-:W-:Y:S01]  /*0330*/  IMAD R0, R23, R24.reuse, RZ ;  /* 0x0000001817007224 */ /* 0x080fe200078e02ff */
[----:B------:R-:W-:Y:S01]  /*0340*/  MOV R7, 0x400 ;  /* 0x0000040000077802 */ /* 0x000fe20000000f00 */
[----:B------:R-:W-:Y:S01]  /*0350*/  HFMA2 R12, -RZ, RZ, 0, 0 ;  /* 0x00000000ff0c7431 */ /* 0x000fe200000001ff */
[----:B------:R-:W-:Y:S01]  /*0360*/  LOP3.LUT R14, R24, 0x7, RZ, 0xc0, !PT ;  /* 0x00000007180e7812 */ /* 0x000fe200078ec0ff */
[----:B------:R-:W-:Y:S01]  /*0370*/  IMAD.MOV.U32 R11, RZ, RZ, RZ ;  /* 0x000000ffff0b7224 */ /* 0x000fe200078e00ff */
[----:B------:R-:W-:Y:S01]  /*0380*/  SHF.L.U32 R6, R0, 0x2, RZ ;  /* 0x0000000200067819 */ /* 0x000fe200000006ff */
[----:B------:R-:W-:-:S04]  /*0390*/  IMAD R0, R22, R24, RZ ;  /* 0x0000001816007224 */ /* 0x000fc800078e02ff */
[----:B------:R-:W-:Y:S01]  /*03a0*/  IMAD R10, R19, 0x4, R6 ;  /* 0x00000004130a7824 */ /* 0x000fe200078e0206 */
[----:B-1----:R-:W-:-:S04]  /*03b0*/  LEA R7, R2, R7, 0x18 ;  /* 0x0000000702077211 */ /* 0x002fc800078ec0ff */
[----:B------:R-:W-:Y:S01]  /*03c0*/  IADD3 R6, PT, PT, R6, R7, RZ ;  /* 0x0000000706067210 */ /* 0x000fe20007ffe0ff */
[----:B------:R-:W-:-:S07]  /*03d0*/  IMAD.IADD R10, R7, 0x1, R10 ;  /* 0x00000001070a7824 */ /* 0x000fce00078e020a */
.L_x_8:
[----:B------:R-:W-:Y:S05]  /*03e0*/  WARPSYNC.ALL ;  /* 0x0000000000007948 */ /* 0x000fea0003800000 */
[----:B------:R-:W1:Y:S01]  /*03f0*/  LDCU UR6, c[0x0][0x388] ;  /* 0x00007100ff0677ac */ /* 0x000e620008000800 */
[-C--:B0-----:R-:W-:Y:S02]  /*0400*/  IMAD R15, R23, R11.reuse, R22 ;  /* 0x0000000b170f7224 */ /* 0x081fe400078e0216 */
[----:B------:R-:W-:Y:S01]  /*0410*/  IMAD R20, R24, R11, R19 ;  /* 0x0000000b18147224 */ /* 0x000fe200078e0213 */
[----:B------:R-:W2:Y:S01]  /*0420*/  LDCU UR5, c[0x0][0x384] ;  /* 0x00007080ff0577ac */ /* 0x000ea20008000800 */
[----:B------:R-:W-:Y:S01]  /*0430*/  IMAD.MOV.U32 R21, RZ, RZ, RZ ;  /* 0x000000ffff157224 */ /* 0x000fe200078e00ff */
[----:B------:R-:W3:Y:S01]  /*0440*/  LDCU UR4, c[0x0][0x380] ;  /* 0x00007000ff0477ac */ /* 0x000ee20008000800 */
[----:B------:R-:W-:Y:S01]  /*0450*/  BAR.SYNC.DEFER_BLOCKING 0x0 ;  /* 0x0000000000007b1d */ /* 0x000fe20000010000 */
[----:B-1----:R-:W-:-:S02]  /*0460*/  ISETP.GE.U32.AND P1, PT, R15, UR6, PT ;  /* 0x000000060f007c0c */ /* 0x002fc4000bf26070 */
[----:B------:R-:W-:Y:S02]  /*0470*/  ISETP.GE.U32.AND P0, PT, R20, UR6, PT ;  /* 0x0000000614007c0c */ /* 0x000fe4000bf06070 */
[----:B--2---:R-:W-:Y:S02]  /*0480*/  ISETP.GE.OR P1, PT, R18, UR5, P1 ;  /* 0x0000000512007c0c */ /* 0x004fe40008f26670 */
[----:B---3--:R-:W-:-:S11]  /*0490*/  ISETP.GE.OR P0, PT, R17, UR4, P0 ;  /* 0x0000000411007c0c */ /* 0x008fd60008706670 */
[----:B------:R-:W1:Y:S01]  /*04a0*/  @!P1 LDC.64 R2, c[0x0][0x398] ;  /* 0x0000e600ff029b82 */ /* 0x000e620000000a00 */
[C---:B0-----:R-:W-:Y:S01]  /*04b0*/  @!P1 R2UR UR10, R8.reuse ;  /* 0x00000000080a92ca */ /* 0x041fe200000e0000 */
[----:B------:R-:W-:Y:S01]  /*04c0*/  @!P1 IMAD R15, R15, UR5, R18 ;  /* 0x000000050f0f9c24 */ /* 0x000fe2000f8e0212 */
[----:B------:R-:W-:Y:S01]  /*04d0*/  @!P1 R2UR UR11, R9 ;  /* 0x00000000090b92ca */ /* 0x000fe200000e0000 */
[----:B------:R-:W-:Y:S01]  /*04e0*/  @!P0 IMAD R13, R17, UR6, R20 ;  /* 0x00000006110d8c24 */ /* 0x000fe2000f8e0214 */
[----:B------:R-:W-:Y:S02]  /*04f0*/  @!P0 R2UR UR8, R8 ;  /* 0x00000000080882ca */ /* 0x000fe400000e0000 */
[----:B------:R-:W-:Y:S01]  /*0500*/  @!P0 R2UR UR9, R9 ;  /* 0x00000000090982ca */ /* 0x000fe200000e0000 */
[----:B------:R-:W0:Y:S01]  /*0510*/  @!P0 LDC.64 R4, c[0x0][0x390] ;  /* 0x0000e400ff048b82 */ /* 0x000e220000000a00 */
[----:B-1----:R-:W-:Y:S01]  /*0520*/  @!P1 IMAD.WIDE.U32 R2, R15, 0x4, R2 ;  /* 0x000000040f029825 */ /* 0x002fe200078e0002 */
[----:B------:R-:W-:-:S06]  /*0530*/  MOV R15, RZ ;  /* 0x000000ff000f7202 */ /* 0x000fcc0000000f00 */
[----:B------:R-:W2:Y:S01]  /*0540*/  @!P1 LDG.E R21, desc[UR10][R2.64] ;  /* 0x0000000a02159981 */ /* 0x000ea2000c1e1900 */
[----:B0-----:R-:W-:-:S05]  /*0550*/  @!P0 IMAD.WIDE.U32 R4, R13, 0x4, R4 ;  /* 0x000000040d048825 */ /* 0x001fca00078e0004 */
[----:B------:R-:W3:Y:S01]  /*0560*/  @!P0 LDG.E R15, desc[UR8][R4.64] ;  /* 0x00000008040f8981 */ /* 0x000ee2000c1e1900 */
[----:B------:R-:W-:Y:S02]  /*0570*/  IADD3 R13, PT, PT, R0, R19, RZ ;  /* 0x00000013000d7210 */ /* 0x000fe40007ffe0ff */
[----:B------:R-:W-:Y:S02]  /*0580*/  ISETP.GE.U32.AND P0, PT, R24, 0x8, PT ;  /* 0x000000081800780c */ /* 0x000fe40003f06070 */
[C---:B------:R-:W-:Y:S01]  /*0590*/  LEA R26, R13.reuse, R6, 0x2 ;  /* 0x000000060d1a7211 */ /* 0x040fe200078e10ff */
[----:B------:R-:W-:Y:S02]  /*05a0*/  IMAD R20, R13, 0x4, R7 ;  /* 0x000000040d147824 */ /* 0x000fe400078e0207 */
[----:B------:R-:W-:-:S03]  /*05b0*/  IMAD.MOV.U32 R13, RZ, RZ, RZ ;  /* 0x000000ffff0d7224 */ /* 0x000fc600078e00ff */
[----:B---3--:R0:W-:Y:S04]  /*05c0*/  STS [R20], R15 ;  /* 0x0000000f14007388 */ /* 0x0081e80000000800 */
[----:B--2---:R0:W-:Y:S01]  /*05d0*/  STS [R26], R21 ;  /* 0x000000151a007388 */ /* 0x0041e20000000800 */
[----:B------:R-:W-:Y:S06]  /*05e0*/  BAR.SYNC.DEFER_BLOCKING 0x0 ;  /* 0x0000000000007b1d */ /* 0x000fec0000010000 */
[----:B------:R-:W-:Y:S05]  /*05f0*/  @!P0 BRA `(.L_x_3) ;  /* 0x0000000000ac8947 */ /* 0x000fea0003800000 */
[----:B------:R-:W-:Y:S01]  /*0600*/  LOP3.LUT R5, R24, 0xfffffff8, RZ, 0xc0, !PT ;  /* 0xfffffff818057812 */ /* 0x000fe200078ec0ff */
[----:B------:R-:W-:Y:S01]  /*0610*/  IMAD.MOV.U32 R3, RZ, RZ, R10 ;  /* 0x000000ffff037224 */ /* 0x000fe200078e000a */
[----:B------:R-:W-:Y:S02]  /*0620*/  LEA R2, R0, R7, 0x2 ;  /* 0x0000000700027211 */ /* 0x000fe400078e10ff */
[----:B------:R-:W-:Y:S01]  /*0630*/  LOP3.LUT R4, R24, 0x7f8, RZ, 0xc0, !PT ;  /* 0x000007f818047812 */ /* 0x000fe200078ec0ff */
[----:B------:R-:W-:Y:S01]  /*0640*/  IMAD.MOV R5, RZ, RZ, -R5 ;  /* 0x000000ffff057224 */ /* 0x000fe200078e0a05 */
[----:B------:R-:W-:-:S07]  /*0650*/  IADD3 R2, PT, PT, R2, 0x10, RZ ;  /* 0x0000001002027810 */ /* 0x000fce0007ffe0ff */
.L_x_4:
[----:B0-----:R-:W-:Y:S01]  /*0660*/  LDS R15, [R2+-0x10] ;  /* 0xfffff000020f7984 */ /* 0x001fe20000000800 */
[C---:B------:R-:W-:Y:S01]  /*0670*/  LEA R25, R24.reuse, R3, 0x2 ;  /* 0x0000000318197211 */ /* 0x040fe200078e10ff */
[----:B------:R-:W-:Y:S02]  /*0680*/  VIADD R5, R5, 0x8 ;  /* 0x0000000805057836 */ /* 0x000fe40000000000 */
[----:B------:R0:W1:Y:S02]  /*0690*/  LDS R21, [R3] ;  /* 0x0000000003157984 */ /* 0x0000640000000800 */
[C---:B------:R-:W-:Y:S01]  /*06a0*/  IMAD R27, R24.reuse, 0x4, R25 ;  /* 0x00000004181b7824 */ /* 0x040fe200078e0219 */
[----:B------:R-:W-:Y:S01]  /*06b0*/  ISETP.NE.AND P0, PT, R5, RZ, PT ;  /* 0x000000ff0500720c */ /* 0x000fe20003f05270 */
[----:B------:R-:W-:Y:S03]  /*06c0*/  LDS R13, [R2+-0xc] ;  /* 0xfffff400020d7984 */ /* 0x000fe60000000800 */
[C---:B------:R-:W-:Y:S01]  /*06d0*/  LEA R29, R24.reuse, R27, 0x2 ;  /* 0x0000001b181d7211 */ /* 0x040fe200078e10ff */
[----:B------:R2:W3:Y:S01]  /*06e0*/  LDS R20, [R25] ;  /* 0x0000000019147984 */ /* 0x0004e20000000800 */
[----:B0-----:R-:W-:-:S03]  /*06f0*/  LEA R3, R24, R3, 0x5 ;  /* 0x0000000318037211 */ /* 0x001fc600078e28ff */
[----:B------:R-:W-:-:S05]  /*0700*/  IMAD R28, R24, 0x4, R29 ;  /* 0x00000004181c7824 */ /* 0x000fca00078e021d */
[----:B--2---:R-:W-:Y:S01]  /*0710*/  LEA R25, R24, R28, 0x2 ;  /* 0x0000001c18197211 */ /* 0x004fe200078e10ff */
[----:B-1----:R-:W-:Y:S02]  /*0720*/  FFMA R26, R15, R21, R12 ;  /* 0x000000150f1a7223 */ /* 0x002fe4000000000c */
[----:B------:R-:W-:Y:S04]  /*0730*/  LDS R12, [R2+-0x8] ;  /* 0xfffff800020c7984 */ /* 0x000fe80000000800 */
[----:B------:R0:W1:Y:S01]  /*0740*/  LDS R15, [R27] ;  /* 0x000000001b0f7984 */ /* 0x0000620000000800 */
[----:B---3--:R-:W-:-:S03]  /*0750*/  FFMA R21, R13, R20, R26 ;  /* 0x000000140d157223 */ /* 0x008fc6000000001a */
[----:B------:R-:W-:Y:S04]  /*0760*/  LDS R13, [R2+-0x4] ;  /* 0xfffffc00020d7984 */ /* 0x000fe80000000800 */
[----:B------:R-:W2:Y:S01]  /*0770*/  LDS R20, [R29] ;  /* 0x000000001d147984 */ /* 0x000ea20000000800 */
[----:B0-----:R-:W-:Y:S02]  /*0780*/  IMAD R27, R24, 0x4, R25 ;  /* 0x00000004181b7824 */ /* 0x001fe400078e0219 */
[----:B-1----:R-:W-:Y:S02]  /*0790*/  FFMA R26, R12, R15, R21 ;  /* 0x0000000f0c1a7223 */ /* 0x002fe40000000015 */
[----:B------:R-:W-:Y:S04]  /*07a0*/  LDS R12, [R2] ;  /* 0x00000000020c7984 */ /* 0x000fe80000000800 */
[----:B------:R-:W0:Y:S01]  /*07b0*/  LDS R15, [R28] ;  /* 0x000000001c0f7984 */ /* 0x000e220000000800 */
[----:B--2---:R-:W-:Y:S01]  /*07c0*/  FFMA R21, R13, R20, R26 ;  /* 0x000000140d157223 */ /* 0x004fe2000000001a */
[----:B------:R-:W-:-:S02]  /*07d0*/  LEA R26, R24, R27, 0x2 ;  /* 0x0000001b181a7211 */ /* 0x000fc400078e10ff */
[----:B------:R-:W-:Y:S04]  /*07e0*/  LDS R13, [R25] ;  /* 0x00000000190d7984 */ /* 0x000fe80000000800 */
[----:B------:R-:W1:Y:S04]  /*07f0*/  LDS R20, [R2+0x4] ;  /* 0x0000040002147984 */ /* 0x000e680000000800 */
[----:B------:R-:W-:Y:S04]  /*0800*/  LDS R27, [R27] ;  /* 0x000000001b1b7984 */ /* 0x000fe80000000800 */
[----:B------:R-:W-:Y:S01]  /*0810*/  LDS R26, [R26] ;  /* 0x000000001a1a7984 */ /* 0x000fe20000000800 */
[----:B0-----:R-:W-:-:S03]  /*0820*/  FFMA R15, R12, R15, R21 ;  /* 0x0000000f0c0f7223 */ /* 0x001fc60000000015 */
[----:B------:R-:W0:Y:S04]  /*0830*/  LDS R12, [R2+0x8] ;  /* 0x00000800020c7984 */ /* 0x000e280000000800 */
[----:B------:R2:W3:Y:S01]  /*0840*/  LDS R21, [R2+0xc] ;  /* 0x00000c0002157984 */ /* 0x0004e20000000800 */
[----:B-1----:R-:W-:Y:S01]  /*0850*/  FFMA R13, R20, R13, R15 ;  /* 0x0000000d140d7223 */ /* 0x002fe2000000000f */
[----:B--2---:R-:W-:-:S03]  /*0860*/  VIADD R2, R2, 0x20 ;  /* 0x0000002002027836 */ /* 0x004fc60000000000 */
[----:B0-----:R-:W-:-:S04]  /*0870*/  FFMA R12, R12, R27, R13 ;  /* 0x0000001b0c0c7223 */ /* 0x001fc8000000000d */
[----:B---3--:R-:W-:Y:S01]  /*0880*/  FFMA R12, R21, R26, R12 ;  /* 0x0000001a150c7223 */ /* 0x008fe2000000000c */
[----:B------:R-:W-:Y:S06]  /*0890*/  @P0 BRA `(.L_x_4) ;  /* 0xfffffffc00700947 */ /* 0x000fec000383ffff */
[----:B------:R-:W-:-:S07]  /*08a0*/  MOV R13, R4 ;  /* 0x00000004000d7202 */ /* 0x000fce0000000f00 */
.L_x_3:
[----:B------:R-:W-:-:S13]  /*08b0*/  ISETP.NE.AND P0, PT, R14, RZ, PT ;  /* 0x000000ff0e00720c */ /* 0x000fda0003f05270 */
[----:B------:R-:W-:Y:S05]  /*08c0*/  @!P0 BRA `(.L_x_5) ;  /* 0x0000000000c48947 */ /* 0x000fea0003800000 */
[----:B------:R-:W-:Y:S01]  /*08d0*/  VIADD R2, R14, 0xffffffff ;  /* 0xffffffff0e027836 */ /* 0x000fe20000000000 */
[----:B0-----:R-:W-:-:S04]  /*08e0*/  LOP3.LUT P1, R26, R24, 0x3, RZ, 0xc0, !PT ;  /* 0x00000003181a7812 */ /* 0x001fc8000782c0ff */
[----:B------:R-:W-:-:S13]  /*08f0*/  ISETP.GE.U32.AND P0, PT, R2, 0x3, PT ;  /* 0x000000030200780c */ /* 0x000fda0003f06070 */
[----:B------:R-:W-:Y:S05]  /*0900*/  @!P0 BRA `(.L_x_6) ;  /* 0x0000000000508947 */ /* 0x000fea0003800000 */
[C---:B------:R-:W-:Y:S01]  /*0910*/  IMAD R3, R13.reuse, R24, R19 ;  /* 0x000000180d037224 */ /* 0x040fe200078e0213 */
[----:B------:R-:W-:Y:S02]  /*0920*/  IADD3 R2, PT, PT, R0, R13, RZ ;  /* 0x0000000d00027210 */ /* 0x000fe40007ffe0ff */
[----:B------:R-:W-:Y:S01]  /*0930*/  IADD3 R13, PT, PT, R13, 0x4, RZ ;  /* 0x000000040d0d7810 */ /* 0x000fe20007ffe0ff */
[----:B------:R-:W-:Y:S01]  /*0940*/  IMAD R21, R3, 0x4, R6 ;  /* 0x0000000403157824 */ /* 0x000fe200078e0206 */
[----:B------:R-:W-:-:S03]  /*0950*/  LEA R25, R2, R7, 0x2 ;  /* 0x0000000702197211 */ /* 0x000fc600078e10ff */
[C---:B------:R-:W-:Y:S02]  /*0960*/  IMAD R27, R24.reuse, 0x4, R21 ;  /* 0x00000004181b7824 */ /* 0x040fe400078e0215 */
[----:B------:R-:W-:Y:S03]  /*0970*/  LDS R21, [R21] ;  /* 0x0000000015157984 */ /* 0x000fe60000000800 */
[C---:B------:R-:W-:Y:S01]  /*0980*/  LEA R29, R24.reuse, R27, 0x2 ;  /* 0x0000001b181d7211 */ /* 0x040fe200078e10ff */
[----:B------:R-:W0:Y:S04]  /*0990*/  LDS R15, [R25] ;  /* 0x00000000190f7984 */ /* 0x000e280000000800 */
[----:B------:R-:W-:Y:S01]  /*09a0*/  LDS R3, [R25+0x4] ;  /* 0x0000040019037984 */ /* 0x000fe20000000800 */
[----:B------:R-:W-:-:S03]  /*09b0*/  IMAD R28, R24, 0x4, R29 ;  /* 0x00000004181c7824 */ /* 0x000fc600078e021d */
[----:B------:R-:W1:Y:S04]  /*09c0*/  LDS R20, [R27] ;  /* 0x000000001b147984 */ /* 0x000e680000000800 */
[----:B------:R-:W-:Y:S04]  /*09d0*/  LDS R2, [R29] ;  /* 0x000000001d027984 */ /* 0x000fe80000000800 */
[----:B------:R-:W2:Y:S04]  /*09e0*/  LDS R5, [R25+0x8] ;  /* 0x0000080019057984 */ /* 0x000ea80000000800 */
[----:B------:R-:W-:Y:S04]  /*09f0*/  LDS R4, [R25+0xc] ;  /* 0x00000c0019047984 */ /* 0x000fe80000000800 */
[----:B------:R-:W3:Y:S01]  /*0a00*/  LDS R28, [R28] ;  /* 0x000000001c1c7984 */ /* 0x000ee20000000800 */
[----:B0-----:R-:W-:-:S04]  /*0a10*/  FFMA R12, R15, R21, R12 ;  /* 0x000000150f0c7223 */ /* 0x001fc8000000000c */
[----:B-1----:R-:W-:-:S04]  /*0a20*/  FFMA R12, R3, R20, R12 ;  /* 0x00000014030c7223 */ /* 0x002fc8000000000c */
[----:B--2---:R-:W-:-:S04]  /*0a30*/  FFMA R5, R5, R2, R12 ;  /* 0x0000000205057223 */ /* 0x004fc8000000000c */
[----:B---3--:R-:W-:-:S07]  /*0a40*/  FFMA R12, R4, R28, R5 ;  /* 0x0000001c040c7223 */ /* 0x008fce0000000005 */
.L_x_6:
[----:B------:R-:W-:Y:S05]  /*0a50*/  @!P1 BRA `(.L_x_5) ;  /* 0x0000000000609947 */ /* 0x000fea0003800000 */
[----:B------:R-:W-:Y:S02]  /*0a60*/  ISETP.NE.AND P0, PT, R26, 0x1, PT ;  /* 0x000000011a00780c */ /* 0x000fe40003f05270 */
[----:B------:R-:W-:-:S04]  /*0a70*/  LOP3.LUT R2, R24, 0x1, RZ, 0xc0, !PT ;  /* 0x0000000118027812 */ /* 0x000fc800078ec0ff */
[----:B------:R-:W-:-:S07]  /*0a80*/  ISETP.NE.U32.AND P1, PT, R2, 0x1, PT ;  /* 0x000000010200780c */ /* 0x000fce0003f25070 */
[----:B------:R-:W-:Y:S06]  /*0a90*/  @!P0 BRA `(.L_x_7) ;  /* 0x0000000000308947 */ /* 0x000fec0003800000 */
[C---:B------:R-:W-:Y:S02]  /*0aa0*/  IMAD R3, R13.reuse, R24, R19 ;  /* 0x000000180d037224 */ /* 0x040fe400078e0213 */
[----:B------:R-:W-:Y:S02]  /*0ab0*/  IMAD.IADD R2, R0, 0x1, R13 ;  /* 0x0000000100027824 */ /* 0x000fe400078e020d */
[----:B------:R-:W-:Y:S01]  /*0ac0*/  VIADD R13, R13, 0x2 ;  /* 0x000000020d0d7836 */ /* 0x000fe20000000000 */
[----:B------:R-:W-:Y:S01]  /*0ad0*/  LEA R5, R3, R6, 0x2 ;  /* 0x0000000603057211 */ /* 0x000fe200078e10ff */
[----:B------:R-:W-:-:S03]  /*0ae0*/  IMAD R2, R2, 0x4, R7 ;  /* 0x0000000402027824 */ /* 0x000fc600078e0207 */
[----:B------:R-:W-:Y:S01]  /*0af0*/  LEA R15, R24, R5, 0x2 ;  /* 0x00000005180f7211 */ /* 0x000fe200078e10ff */
[----:B------:R-:W-:Y:S04]  /*0b00*/  LDS R4, [R5] ;  /* 0x0000000005047984 */ /* 0x000fe80000000800 */
[----:B------:R-:W0:Y:S04]  /*0b10*/  LDS R3, [R2] ;  /* 0x0000000002037984 */ /* 0x000e280000000800 */
[----:B------:R-:W-:Y:S04]  /*0b20*/  LDS R20, [R2+0x4] ;  /* 0x0000040002147984 */ /* 0x000fe80000000800 */
[----:B------:R-:W1:Y:S01]  /*0b30*/  LDS R15, [R15] ;  /* 0x000000000f0f7984 */ /* 0x000e620000000800 */
[----:B0-----:R-:W-:-:S04]  /*0b40*/  FFMA R3, R3, R4, R12 ;  /* 0x0000000403037223 */ /* 0x001fc8000000000c */
[----:B-1----:R-:W-:-:S07]  /*0b50*/  FFMA R12, R20, R15, R3 ;  /* 0x0000000f140c7223 */ /* 0x002fce0000000003 */
.L_x_7:
[----:B------:R-:W-:Y:S05]  /*0b60*/  @P1 BRA `(.L_x_5) ;  /* 0x00000000001c1947 */ /* 0x000fea0003800000 */
[-C--:B------:R-:W-:Y:S01]  /*0b70*/  IADD3 R2, PT, PT, R0, R13.reuse, RZ ;  /* 0x0000000d00027210 */ /* 0x080fe20007ffe0ff */
[----:B------:R-:W-:-:S04]  /*0b80*/  IMAD R13, R24, R13, R19 ;  /* 0x0000000d180d7224 */ /* 0x000fc800078e0213 */
[----:B------:R-:W-:Y:S01]  /*0b90*/  IMAD R2, R2, 0x4, R7 ;  /* 0x0000000402027824 */ /* 0x000fe200078e0207 */
[----:B------:R-:W-:-:S04]  /*0ba0*/  LEA R13, R13, R6, 0x2 ;  /* 0x000000060d0d7211 */ /* 0x000fc800078e10ff */
[----:B------:R-:W-:Y:S04]  /*0bb0*/  LDS R3, [R2] ;  /* 0x0000000002037984 */ /* 0x000fe80000000800 */
[----:B------:R-:W0:Y:S02]  /*0bc0*/  LDS R13, [R13] ;  /* 0x000000000d0d7984 */ /* 0x000e240000000800 */
[----:B0-----:R-:W-:-:S07]  /*0bd0*/  FFMA R12, R3, R13, R12 ;  /* 0x0000000d030c7223 */ /* 0x001fce000000000c */
.L_x_5:
[----:B------:R-:W-:-:S05]  /*0be0*/  VIADD R11, R11, 0x1 ;  /* 0x000000010b0b7836 */ /* 0x000fca0000000000 */
[----:B------:R-:W-:-:S13]  /*0bf0*/  ISETP.NE.AND P0, PT, R11, R16, PT ;  /* 0x000000100b00720c */ /* 0x000fda0003f05270 */
[----:B------:R-:W-:Y:S05]  /*0c00*/  @P0 BRA `(.L_x_8) ;  /* 0xfffffff400f40947 */ /* 0x000fea000383ffff */
.L_x_2:
[----:B------:R-:W1:Y:S02]  /*0c10*/  LDC.64 R4, c[0x0][0x380] ;  /* 0x0000e000ff047b82 */ /* 0x000e640000000a00 */
[----:B-1----:R-:W-:-:S04]  /*0c20*/  ISETP.GE.AND P0, PT, R18, R5, PT ;  /* 0x000000051200720c */ /* 0x002fc80003f06270 */
[----:B------:R-:W-:-:S13]  /*0c30*/  ISETP.GE.OR P0, PT, R17, R4, P0 ;  /* 0x000000041100720c */ /* 0x000fda0000706670 */
[----:B------:R-:W-:Y:S05]  /*0c40*/  @P0 EXIT ;  /* 0x000000000000094d */ /* 0x000fea0003800000 */
[----:B------:R-:W1:Y:S01]  /*0c50*/  LDC.64 R2, c[0x0][0x3a0] ;  /* 0x0000e800ff027b82 */ /* 0x000e620000000a00 */
[----:B0-----:R-:W-:Y:S01]  /*0c60*/  R2UR UR4, R8 ;  /* 0x00000000080472ca */ /* 0x001fe200000e0000 */
[----:B------:R-:W-:Y:S01]  /*0c70*/  IMAD R17, R17, R5, R18 ;  /* 0x0000000511117224 */ /* 0x000fe200078e0212 */
[----:B------:R-:W-:-:S03]  /*0c80*/  R2UR UR5, R9 ;  /* 0x00000000090572ca */ /* 0x000fc600000e0000 */
[----:B-1----:R-:W-:-:S10]  /*0c90*/  IMAD.WIDE R2, R17, 0x4, R2 ;  /* 0x0000000411027825 */ /* 0x002fd400078e0202 */
[----:B------:R-:W-:Y:S01]  /*0ca0*/  STG.E desc[UR4][R2.64], R12 ;  /* 0x0000000c02007986 */ /* 0x000fe2000c101904 */
[----:B------:R-:W-:Y:S05]  /*0cb0*/  EXIT ;  /* 0x000000000000794d */ /* 0x000fea0003800000 */
.L_x_9:
[----:B------:R-:W-:-:S00]  /*0cc0*/  BRA `(.L_x_9) ;  /* 0xfffffffc00fc7947 */ /* 0x000fc0000383ffff */
[----:B------:R-:W-:-:S00]  /*0cd0*/  NOP ;  /* 0x0000000000007918 */ /* 0x000fc00000000000 */
        /* <DEDUP_REMOVED lines=10> */
.L_x_15:


//--------------------- .text._Z12naive_kerneliiiPfS_S_ --------------------------
	.section	.text._Z12naive_kerneliiiPfS_S_,"ax",@progbits
	.align	128
        .global         _Z12naive_kerneliiiPfS_S_
        .type           _Z12naive_kerneliiiPfS_S_,@function
        .size           _Z12naive_kerneliiiPfS_S_,(.L_x_16 - _Z12naive_kerneliiiPfS_S_)
        .other          _Z12naive_kerneliiiPfS_S_,@"STO_CUDA_ENTRY STV_DEFAULT"
_Z12naive_kerneliiiPfS_S_:
.text._Z12naive_kerneliiiPfS_S_:
[----:B------:R-:W-:Y:S01]  /*0000*/  LDC R1, c[0x0][0x37c] ;  /* 0x0000df00ff017b82 */ /* 0x000fe20000000800 */
[----:B------:R-:W0:Y:S07]  /*0010*/  S2R R5, SR_TID.X ;  /* 0x0000000000057919 */ /* 0x000e2e0000002100 */
[----:B------:R-:W1:Y:S01]  /*0020*/  LDC R19, c[0x0][0x364] ;  /* 0x0000d900ff137b82 */ /* 0x000e620000000800 */
[----:B------:R-:W1:Y:S07]  /*0030*/  S2R R4, SR_TID.Y ;  /* 0x0000000000047919 */ /* 0x000e6e0000002200 */
[----:B------:R-:W0:Y:S08]  /*0040*/  S2UR UR5, SR_CTAID.X ;  /* 0x00000000000579c3 */ /* 0x000e300000002500 */
[----:B------:R-:W0:Y:S08]  /*0050*/  LDC R0, c[0x0][0x360] ;  /* 0x0000d800ff007b82 */ /* 0x000e300000000800 */
[----:B------:R-:W1:Y:S08]  /*0060*/  S2UR UR4, SR_CTAID.Y ;  /* 0x00000000000479c3 */ /* 0x000e700000002600 */
[----:B------:R-:W2:Y:S01]  /*0070*/  LDC.64 R2, c[0x0][0x380] ;  /* 0x0000e000ff027b82 */ /* 0x000ea20000000a00 */
[----:B0-----:R-:W-:-:S02]  /*0080*/  IMAD R0, R0, UR5, R5 ;  /* 0x0000000500007c24 */ /* 0x001fc4000f8e0205 */
[----:B-1----:R-:W-:-:S03]  /*0090*/  IMAD R19, R19, UR4, R4 ;  /* 0x0000000413137c24 */ /* 0x002fc6000f8e0204 */
[----:B--2---:R-:W-:-:S04]  /*00a0*/  ISETP.GE.AND P0, PT, R0, R3, PT ;  /* 0x000000030000720c */ /* 0x004fc80003f06270 */
[----:B------:R-:W-:-:S13]  /*00b0*/  ISETP.GE.OR P0, PT, R19, R2, P0 ;  /* 0x000000021300720c */ /* 0x000fda0000706670 */
[----:B------:R-:W-:Y:S05]  /*00c0*/  @P0 EXIT ;  /* 0x000000000000094d */ /* 0x000fea0003800000 */
[----:B------:R-:W0:Y:S01]  /*00d0*/  LDC R2, c[0x0][0x388] ;  /* 0x0000e200ff027b82 */ /* 0x000e220000000800 */
[----:B------:R-:W1:Y:S01]  /*00e0*/  LDCU.64 UR4, c[0x0][0x358] ;  /* 0x00006b00ff0477ac */ /* 0x000e620008000a00 */
[----:B------:R-:W-:Y:S01]  /*00f0*/  HFMA2 R24, -RZ, RZ, 0, 0 ;  /* 0x00000000ff187431 */ /* 0x000fe200000001ff */
[----:B0-----:R-:W-:-:S13]  /*0100*/  ISETP.GE.AND P0, PT, R2, 0x1, PT ;  /* 0x000000010200780c */ /* 0x001fda0003f06270 */
[----:B-1----:R-:W-:Y:S05]  /*0110*/  @!P0 BRA `(.L_x_10) ;  /* 0x0000000400e08947 */ /* 0x002fea0003800000 */
[C---:B------:R-:W-:Y:S01]  /*0120*/  ISETP.GE.U32.AND P1, PT, R2.reuse, 0x8, PT ;  /* 0x000000080200780c */ /* 0x040fe20003f26070 */
[----:B------:R-:W-:Y:S01]  /*0130*/  IMAD R20, R19, R2, RZ ;  /* 0x0000000213147224 */ /* 0x000fe200078e02ff */
[----:B------:R-:W-:Y:S02]  /*0140*/  LOP3.LUT R27, R2, 0x7, RZ, 0xc0, !PT ;  /* 0x00000007021b7812 */ /* 0x000fe400078ec0ff */
[----:B------:R-:W-:Y:S02]  /*0150*/  MOV R24, RZ ;  /* 0x000000ff00187202 */ /* 0x000fe40000000f00 */
[----:B------:R-:W-:Y:S02]  /*0160*/  ISETP.NE.AND P0, PT, R27, RZ, PT ;  /* 0x000000ff1b00720c */ /* 0x000fe40003f05270 */
[----:B------:R-:W-:-:S05]  /*0170*/  MOV R21, RZ ;  /* 0x000000ff00157202 */ /* 0x000fca0000000f00 */
[----:B------:R-:W-:Y:S06]  /*0180*/  @!P1 BRA `(.L_x_11) ;  /* 0x0000000000c49947 */ /* 0x000fec0003800000 */
[----:B------:R-:W0:Y:S01]  /*0190*/  LDC.64 R4, c[0x0][0x390] ;  /* 0x0000e400ff047b82 */ /* 0x000e220000000a00 */
[----:B------:R-:W-:Y:S02]  /*01a0*/  LOP3.LUT R21, R2, 0x7ffffff8, RZ, 0xc0, !PT ;  /* 0x7ffffff802157812 */ /* 0x000fe400078ec0ff */
[----:B------:R-:W-:Y:S02]  /*01b0*/  MOV R24, RZ ;  /* 0x000000ff00187202 */ /* 0x000fe40000000f00 */
[----:B------:R-:W-:Y:S02]  /*01c0*/  MOV R18, R0 ;  /* 0x0000000000127202 */ /* 0x000fe40000000f00 */
[----:B------:R-:W-:Y:S01]  /*01d0*/  IADD3 R22, PT, PT, -R21, RZ, RZ ;  /* 0x000000ff15167210 */ /* 0x000fe20007ffe1ff */
[----:B0-----:R-:W-:-:S03]  /*01e0*/  IMAD.WIDE.U32 R4, R20, 0x4, R4 ;  /* 0x0000000414047825 */ /* 0x001fc600078e0004 */
[----:B------:R-:W-:-:S04]  /*01f0*/  IADD3 R6, P1, PT, R4, 0x10, RZ ;  /* 0x0000001004067810 */ /* 0x000fc80007f3e0ff */
[----:B------:R-:W-:-:S09]  /*0200*/  IADD3.X R7, PT, PT, RZ, R5, RZ, P1, !PT ;  /* 0x00000005ff077210 */ /* 0x000fd20000ffe4ff */
.L_x_12:
[----:B------:R-:W0:Y:S01]  /*0210*/  LDC.64 R16, c[0x0][0x398] ;  /* 0x0000e600ff107b82 */ /* 0x000e220000000a00 */
[----:B------:R-:W-:Y:S02]  /*0220*/  MOV R4, R6 ;  /* 0x0000000600047202 */ /* 0x000fe40000000f00 */
[----:B------:R-:W-:-:S05]  /*0230*/  MOV R5, R7 ;  /* 0x0000000700057202 */ /* 0x000fca0000000f00 */
[----:B------:R-:W2:Y:S04]  /*0240*/  LDG.E R25, desc[UR4][R4.64+-0x10] ;  /* 0xfffff00404197981 */ /* 0x000ea8000c1e1900 */
[----:B------:R-:W3:Y:S04]  /*0250*/  LDG.E R23, desc[UR4][R4.64+-0xc] ;  /* 0xfffff40404177981 */ /* 0x000ee8000c1e1900 */
[----:B------:R-:W4:Y:S04]  /*0260*/  LDG.E R29, desc[UR4][R4.64+-0x8] ;  /* 0xfffff804041d7981 */ /* 0x000f28000c1e1900 */
[----:B------:R-:W5:Y:S01]  /*0270*/  LDG.E R28, desc[UR4][R4.64+-0x4] ;  /* 0xfffffc04041c7981 */ /* 0x000f62000c1e1900 */
[----:B0-----:R-:W-:-:S05]  /*0280*/  IMAD.WIDE R16, R18, 0x4, R16 ;  /* 0x0000000412107825 */ /* 0x001fca00078e0210 */
[----:B------:R0:W2:Y:S01]  /*0290*/  LDG.E R26, desc[UR4][R16.64] ;  /* 0x00000004101a7981 */ /* 0x0000a2000c1e1900 */
[----:B------:R-:W-:-:S04]  /*02a0*/  IMAD.WIDE R14, R3, 0x4, R16 ;  /* 0x00000004030e7825 */ /* 0x000fc800078e0210 */
[C---:B------:R-:W-:Y:S02]  /*02b0*/  IMAD.WIDE R6, R3.reuse, 0x4, R14 ;  /* 0x0000000403067825 */ /* 0x040fe400078e020e */
[----:B------:R-:W3:Y:S02]  /*02c0*/  LDG.E R14, desc[UR4][R14.64] ;  /* 0x000000040e0e7981 */ /* 0x000ee4000c1e1900 */
[C---:B------:R-:W-:Y:S02]  /*02d0*/  IMAD.WIDE R10, R3.reuse, 0x4, R6 ;  /* 0x00000004030a7825 */ /* 0x040fe400078e0206 */
[----:B------:R-:W4:Y:S02]  /*02e0*/  LDG.E R6, desc[UR4][R6.64] ;  /* 0x0000000406067981 */ /* 0x000f24000c1e1900 */
[C---:B------:R-:W-:Y:S02]  /*02f0*/  IMAD.WIDE R8, R3.reuse, 0x4, R10 ;  /* 0x0000000403087825 */ /* 0x040fe400078e020a */
[----:B------:R-:W5:Y:S02]  /*0300*/  LDG.E R10, desc[UR4][R10.64] ;  /* 0x000000040a0a7981 */ /* 0x000f64000c1e1900 */
[----:B------:R-:W-:-:S02]  /*0310*/  IMAD.WIDE R12, R3, 0x4, R8 ;  /* 0x00000004030c7825 */ /* 0x000fc400078e0208 */
[----:B------:R-:W5:Y:S04]  /*0320*/  LDG.E R7, desc[UR4][R4.64] ;  /* 0x0000000404077981 */ /* 0x000f68000c1e1900 */
[----:B------:R-:W5:Y:S01]  /*0330*/  LDG.E R8, desc[UR4][R8.64] ;  /* 0x0000000408087981 */ /* 0x000f62000c1e1900 */
[----:B0-----:R-:W-:-:S03]  /*0340*/  IMAD.WIDE R16, R3, 0x4, R12 ;  /* 0x0000000403107825 */ /* 0x001fc600078e020c */
[----:B------:R-:W5:Y:S04]  /*0350*/  LDG.E R12, desc[UR4][R12.64] ;  /* 0x000000040c0c7981 */ /* 0x000f68000c1e1900 */
[----:B------:R-:W5:Y:S04]  /*0360*/  LDG.E R15, desc[UR4][R16.64] ;  /* 0x00000004100f7981 */ /* 0x000f68000c1e1900 */
[----:B------:R-:W5:Y:S04]  /*0370*/  LDG.E R9, desc[UR4][R4.64+0x4] ;  /* 0x0000040404097981 */ /* 0x000f68000c1e1900 */
[----:B------:R-:W5:Y:S01]  /*0380*/  LDG.E R11, desc[UR4][R4.64+0xc] ;  /* 0x00000c04040b7981 */ /* 0x000f62000c1e1900 */
[----:B--2---:R-:W-:Y:S01]  /*0390*/  FFMA R26, R25, R26, R24 ;  /* 0x0000001a191a7223 */ /* 0x004fe20000000018 */
[----:B------:R-:W-:-:S02]  /*03a0*/  IMAD.WIDE R24, R3, 0x4, R16 ;  /* 0x0000000403187825 */ /* 0x000fc400078e0210 */
[----:B------:R-:W2:Y:S04]  /*03b0*/  LDG.E R16, desc[UR4][R4.64+0x8] ;  /* 0x0000080404107981 */ /* 0x000ea8000c1e1900 */
[----:B------:R-:W2:Y:S01]  /*03c0*/  LDG.E R24, desc[UR4][R24.64] ;  /* 0x0000000418187981 */ /* 0x000ea2000c1e1900 */
[----:B---3--:R-:W-:Y:S01]  /*03d0*/  FFMA R14, R23, R14, R26 ;  /* 0x0000000e170e7223 */ /* 0x008fe2000000001a */
[----:B------:R-:W-:-:S03]  /*03e0*/  IADD3 R22, PT, PT, R22, 0x8, RZ ;  /* 0x0000000816167810 */ /* 0x000fc60007ffe0ff */
[----:B----4-:R-:W-:Y:S01]  /*03f0*/  FFMA R29, R29, R6, R14 ;  /* 0x000000061d1d7223 */ /* 0x010fe2000000000e */
[----:B------:R-:W-:-:S03]  /*0400*/  ISETP.NE.AND P1, PT, R22, RZ, PT ;  /* 0x000000ff1600720c */ /* 0x000fc60003f25270 */
[----:B-----5:R-:W-:Y:S01]  /*0410*/  FFMA R10, R28, R10, R29 ;  /* 0x0000000a1c0a7223 */ /* 0x020fe2000000001d */
[----:B------:R-:W-:-:S03]  /*0420*/  IADD3 R6, P2, PT, R4, 0x20, RZ ;  /* 0x0000002004067810 */ /* 0x000fc60007f5e0ff */
[----:B------:R-:W-:Y:S01]  /*0430*/  FFMA R8, R7, R8, R10 ;  /* 0x0000000807087223 */ /* 0x000fe2000000000a */
[----:B------:R-:W-:Y:S02]  /*0440*/  IADD3.X R7, PT, PT, RZ, R5, RZ, P2, !PT ;  /* 0x00000005ff077210 */ /* 0x000fe400017fe4ff */
[----:B------:R-:W-:Y:S01]  /*0450*/  LEA R18, R3, R18, 0x3 ;  /* 0x0000001203127211 */ /* 0x000fe200078e18ff */
[----:B------:R-:W-:-:S04]  /*0460*/  FFMA R9, R9, R12, R8 ;  /* 0x0000000c09097223 */ /* 0x000fc80000000008 */
[----:B--2---:R-:W-:-:S04]  /*0470*/  FFMA R16, R16, R15, R9 ;  /* 0x0000000f10107223 */ /* 0x004fc80000000009 */
[----:B------:R-:W-:Y:S01]  /*0480*/  FFMA R24, R11, R24, R16 ;  /* 0x000000180b187223 */ /* 0x000fe20000000010 */
[----:B------:R-:W-:Y:S06]  /*0490*/  @P1 BRA `(.L_x_12) ;  /* 0xfffffffc005c1947 */ /* 0x000fec000383ffff */
.L_x_11:
[----:B------:R-:W-:Y:S05]  /*04a0*/  @!P0 BRA `(.L_x_10) ;  /* 0x0000000000fc8947 */ /* 0x000fea0003800000 */
[----:B------:R-:W-:Y:S02]  /*04b0*/  ISETP.GE.U32.AND P1, PT, R27, 0x4, PT ;  /* 0x000000041b00780c */ /* 0x000fe40003f26070 */
[----:B------:R-:W-:-:S04]  /*04c0*/  LOP3.LUT R16, R2, 0x3, RZ, 0xc0, !PT ;  /* 0x0000000302107812 */ /* 0x000fc800078ec0ff */
[----:B------:R-:W-:-:S07]  /*04d0*/  ISETP.NE.AND P0, PT, R16, RZ, PT ;  /* 0x000000ff1000720c */ /* 0x000fce0003f05270 */
[----:B------:R-:W-:Y:S06]  /*04e0*/  @!P1 BRA `(.L_x_13) ;  /* 0x00000000006c9947 */ /* 0x000fec0003800000 */
[----:B------:R-:W0:Y:S01]  /*04f0*/  LDC.64 R6, c[0x0][0x398] ;  /* 0x0000e600ff067b82 */ /* 0x000e220000000a00 */
[----:B------:R-:W1:Y:S01]  /*0500*/  LDCU.64 UR6, c[0x0][0x390] ;  /* 0x00007200ff0677ac */ /* 0x000e620008000a00 */
[----:B------:R-:W-:Y:S01]  /*0510*/  IMAD R9, R21, R3, R0 ;  /* 0x0000000315097224 */ /* 0x000fe200078e0200 */
[CC--:B------:R-:W-:Y:S02]  /*0520*/  IADD3 R5, PT, PT, R20.reuse, R21.reuse, RZ ;  /* 0x0000001514057210 */ /* 0x0c0fe40007ffe0ff */
[----:B------:R-:W-:-:S03]  /*0530*/  IADD3 R10, P1, PT, R20, R21, RZ ;  /* 0x00000015140a7210 */ /* 0x000fc60007f3e0ff */
[----:B------:R-:W2:Y:S01]  /*0540*/  LDC.64 R14, c[0x0][0x390] ;  /* 0x0000e400ff0e7b82 */ /* 0x000ea20000000a00 */
[----:B0-----:R-:W-:-:S04]  /*0550*/  IMAD.WIDE R6, R9, 0x4, R6 ;  /* 0x0000000409067825 */ /* 0x001fc800078e0206 */
[----:B------:R-:W-:Y:S02]  /*0560*/  IMAD.WIDE R8, R3, 0x4, R6 ;  /* 0x0000000403087825 */ /* 0x000fe400078e0206 */
[----:B------:R-:W3:Y:S02]  /*0570*/  LDG.E R6, desc[UR4][R6.64] ;  /* 0x0000000406067981 */ /* 0x000ee4000c1e1900 */
[----:B--2---:R-:W-:Y:S01]  /*0580*/  IMAD.WIDE.U32 R14, R5, 0x4, R14 ;  /* 0x00000004050e7825 */ /* 0x004fe200078e000e */
[----:B------:R-:W-:Y:S02]  /*0590*/  IADD3.X R5, PT, PT, RZ, RZ, RZ, P1, !PT ;  /* 0x000000ffff057210 */ /* 0x000fe40000ffe4ff */
[----:B-1----:R-:W-:-:S03]  /*05a0*/  LEA R4, P1, R10, UR6, 0x2 ;  /* 0x000000060a047c11 */ /* 0x002fc6000f8210ff */
[----:B------:R-:W3:Y:S01]  /*05b0*/  LDG.E R15, desc[UR4][R14.64] ;  /* 0x000000040e0f7981 */ /* 0x000ee2000c1e1900 */
[----:B------:R-:W-:Y:S01]  /*05c0*/  LEA.HI.X R5, R10, UR7, R5, 0x2, P1 ;  /* 0x000000070a057c11 */ /* 0x000fe200088f1405 */
[C---:B------:R-:W-:Y:S02]  /*05d0*/  IMAD.WIDE R10, R3.reuse, 0x4, R8 ;  /* 0x00000004030a7825 */ /* 0x040fe400078e0208 */
[----:B------:R-:W2:Y:S04]  /*05e0*/  LDG.E R8, desc[UR4][R8.64] ;  /* 0x0000000408087981 */ /* 0x000ea8000c1e1900 */
[----:B------:R-:W2:Y:S01]  /*05f0*/  LDG.E R17, desc[UR4][R4.64+0x4] ;  /* 0x0000040404117981 */ /* 0x000ea2000c1e1900 */
[----:B------:R-:W-:-:S03]  /*0600*/  IMAD.WIDE R12, R3, 0x4, R10 ;  /* 0x00000004030c7825 */ /* 0x000fc600078e020a */
[----:B------:R-:W4:Y:S04]  /*0610*/  LDG.E R22, desc[UR4][R10.64] ;  /* 0x000000040a167981 */ /* 0x000f28000c1e1900 */
[----:B------:R-:W4:Y:S04]  /*0620*/  LDG.E R18, desc[UR4][R4.64+0x8] ;  /* 0x0000080404127981 */ /* 0x000f28000c1e1900 */
[----:B------:R-:W5:Y:S04]  /*0630*/  LDG.E R26, desc[UR4][R4.64+0xc] ;  /* 0x00000c04041a7981 */ /* 0x000f68000c1e1900 */
[----:B------:R-:W5:Y:S01]  /*0640*/  LDG.E R12, desc[UR4][R12.64] ;  /* 0x000000040c0c7981 */ /* 0x000f62000c1e1900 */
[----:B------:R-:W-:Y:S01]  /*0650*/  IADD3 R21, PT, PT, R21, 0x4, RZ ;  /* 0x0000000415157810 */ /* 0x000fe20007ffe0ff */
[----:B---3--:R-:W-:-:S04]  /*0660*/  FFMA R24, R15, R6, R24 ;  /* 0x000000060f187223 */ /* 0x008fc80000000018 */
[----:B--2---:R-:W-:-:S04]  /*0670*/  FFMA R17, R17, R8, R24 ;  /* 0x0000000811117223 */ /* 0x004fc80000000018 */
[----:B----4-:R-:W-:-:S04]  /*0680*/  FFMA R17, R18, R22, R17 ;  /* 0x0000001612117223 */ /* 0x010fc80000000011 */
[----:B-----5:R-:W-:-:S07]  /*0690*/  FFMA R24, R26, R12, R17 ;  /* 0x0000000c1a187223 */ /* 0x020fce0000000011 */
.L_x_13:
[----:B------:R-:W-:Y:S05]  /*06a0*/  @!P0 BRA `(.L_x_10) ;  /* 0x00000000007c8947 */ /* 0x000fea0003800000 */
[----:B------:R-:W-:Y:S01]  /*06b0*/  ISETP.NE.AND P1, PT, R16, 0x1, PT ;  /* 0x000000011000780c */ /* 0x000fe20003f25270 */
[----:B------:R-:W0:Y:S01]  /*06c0*/  LDC.64 R12, c[0x0][0x390] ;  /* 0x0000e400ff0c7b82 */ /* 0x000e220000000a00 */
[----:B------:R-:W-:-:S04]  /*06d0*/  LOP3.LUT R2, R2, 0x1, RZ, 0xc0, !PT ;  /* 0x0000000102027812 */ /* 0x000fc800078ec0ff */
[----:B------:R-:W-:-:S03]  /*06e0*/  ISETP.NE.U32.AND P0, PT, R2, 0x1, PT ;  /* 0x000000010200780c */ /* 0x000fc60003f05070 */
[----:B------:R-:W1:Y:S04]  /*06f0*/  LDC.64 R10, c[0x0][0x398] ;  /* 0x0000e600ff0a7b82 */ /* 0x000e680000000a00 */
[CC--:B------:R-:W-:Y:S02]  /*0700*/  @P1 IADD3 R15, PT, PT, R20.reuse, R21.reuse, RZ ;  /* 0x00000015140f1210 */ /* 0x0c0fe40007ffe0ff */
[----:B------:R-:W-:Y:S02]  /*0710*/  @P1 IADD3 R2, P2, PT, R20, R21, RZ ;  /* 0x0000001514021210 */ /* 0x000fe40007f5e0ff */
[----:B------:R-:W2:Y:S02]  /*0720*/  @P1 LDC.64 R4, c[0x0][0x390] ;  /* 0x0000e400ff041b82 */ /* 0x000ea40000000a00 */
[----:B------:R-:W-:-:S06]  /*0730*/  @P1 IADD3.X R14, PT, PT, RZ, RZ, RZ, P2, !PT ;  /* 0x000000ffff0e1210 */ /* 0x000fcc00017fe4ff */
[----:B------:R-:W3:Y:S01]  /*0740*/  LDC.64 R6, c[0x0][0x390] ;  /* 0x0000e400ff067b82 */ /* 0x000ee20000000a00 */
[----:B0-----:R-:W-:-:S04]  /*0750*/  @P1 IMAD.WIDE.U32 R12, R15, 0x4, R12 ;  /* 0x000000040f0c1825 */ /* 0x001fc800078e000c */
[C---:B------:R-:W-:Y:S01]  /*0760*/  @P1 IMAD R15, R21.reuse, R3, R0 ;  /* 0x00000003150f1224 */ /* 0x040fe200078e0200 */
[----:B------:R-:W-:Y:S01]  /*0770*/  @P1 IADD3 R21, PT, PT, R21, 0x2, RZ ;  /* 0x0000000215151810 */ /* 0x000fe20007ffe0ff */
[----:B------:R-:W4:Y:S01]  /*0780*/  @P1 LDG.E R13, desc[UR4][R12.64] ;  /* 0x000000040c0d1981 */ /* 0x000f22000c1e1900 */
[----:B------:R-:W0:Y:S01]  /*0790*/  LDC.64 R8, c[0x0][0x398] ;  /* 0x0000e600ff087b82 */ /* 0x000e220000000a00 */
[----:B-1----:R-:W-:Y:S01]  /*07a0*/  @P1 IMAD.WIDE R10, R15, 0x4, R10 ;  /* 0x000000040f0a1825 */ /* 0x002fe200078e020a */
[----:B------:R-:W-:Y:S02]  /*07b0*/  @!P0 IADD3 R17, PT, PT, R20, R21, RZ ;  /* 0x0000001514118210 */ /* 0x000fe40007ffe0ff */
[----:B--2---:R-:W-:Y:S01]  /*07c0*/  @P1 LEA R4, P2, R2, R4, 0x2 ;  /* 0x0000000402041211 */ /* 0x004fe200078410ff */
[----:B------:R-:W-:-:S03]  /*07d0*/  @!P0 IMAD R21, R21, R3, R0 ;  /* 0x0000000315158224 */ /* 0x000fc600078e0200 */
[----:B------:R-:W-:Y:S01]  /*07e0*/  @P1 LEA.HI.X R5, R2, R5, R14, 0x2, P2 ;  /* 0x0000000502051211 */ /* 0x000fe200010f140e */
[----:B------:R-:W-:Y:S01]  /*07f0*/  @P1 IMAD.WIDE R14, R3, 0x4, R10 ;  /* 0x00000004030e1825 */ /* 0x000fe200078e020a */
[----:B------:R-:W4:Y:S03]  /*0800*/  @P1 LDG.E R2, desc[UR4][R10.64] ;  /* 0x000000040a021981 */ /* 0x000f26000c1e1900 */
[----:B---3--:R-:W-:Y:S01]  /*0810*/  @!P0 IMAD.WIDE.U32 R6, R17, 0x4, R6 ;  /* 0x0000000411068825 */ /* 0x008fe200078e0006 */
[----:B------:R-:W2:Y:S04]  /*0820*/  @P1 LDG.E R5, desc[UR4][R4.64+0x4] ;  /* 0x0000040404051981 */ /* 0x000ea8000c1e1900 */
[----:B------:R-:W2:Y:S01]  /*0830*/  @P1 LDG.E R14, desc[UR4][R14.64] ;  /* 0x000000040e0e1981 */ /* 0x000ea2000c1e1900 */
[----:B0-----:R-:W-:-:S03]  /*0840*/  @!P0 IMAD.WIDE R8, R21, 0x4, R8 ;  /* 0x0000000415088825 */ /* 0x001fc600078e0208 */
[----:B------:R-:W3:Y:S04]  /*0850*/  @!P0 LDG.E R7, desc[UR4][R6.64] ;  /* 0x0000000406078981 */ /* 0x000ee8000c1e1900 */
[----:B------:R-:W3:Y:S01]  /*0860*/  @!P0 LDG.E R8, desc[UR4][R8.64] ;  /* 0x0000000408088981 */ /* 0x000ee2000c1e1900 */
[----:B----4-:R-:W-:-:S04]  /*0870*/  @P1 FFMA R2, R13, R2, R24 ;  /* 0x000000020d021223 */ /* 0x010fc80000000018 */
[----:B--2---:R-:W-:-:S04]  /*0880*/  @P1 FFMA R24, R5, R14, R2 ;  /* 0x0000000e05181223 */ /* 0x004fc80000000002 */
[----:B---3--:R-:W-:-:S07]  /*0890*/  @!P0 FFMA R24, R7, R8, R24 ;  /* 0x0000000807188223 */ /* 0x008fce0000000018 */
.L_x_10:
[----:B------:R-:W0:Y:S01]  /*08a0*/  LDC.64 R4, c[0x0][0x3a0] ;  /* 0x0000e800ff047b82 */ /* 0x000e220000000a00 */
[----:B------:R-:W-:-:S04]  /*08b0*/  IMAD R3, R19, R3, R0 ;  /* 0x0000000313037224 */ /* 0x000fc800078e0200 */
[----:B0-----:R-:W-:-:S05]  /*08c0*/  IMAD.WIDE R2, R3, 0x4, R4 ;  /* 0x0000000403027825 */ /* 0x001fca00078e0204 */
[----:B------:R-:W-:Y:S01]  /*08d0*/  STG.E desc[UR4][R2.64], R24 ;  /* 0x0000001802007986 */ /* 0x000fe2000c101904 */
[----:B------:R-:W-:Y:S05]  /*08e0*/  EXIT ;  /* 0x000000000000794d */ /* 0x000fea0003800000 */
.L_x_14:
        /* <DEDUP_REMOVED lines=9> */
.L_x_16:


//--------------------- .nv.global.init           --------------------------
	.section	.nv.global.init,"aw",@progbits
.nv.global.init:
	.type		$str,@object
	.size		$str,(.L_0 - $str)
$str:
        /*0000*/ 	.byte	0x50, 0x68, 0x61, 0x73, 0x65, 0x73, 0x3a, 0x20, 0x25, 0x64, 0x0a, 0x00
.L_0:


//--------------------- .nv.shared._Z13shared_kerneliiiPfS_S_ --------------------------
	.section	.nv.shared._Z13shared_kerneliiiPfS_S_,"aw",@nobits
	.sectionflags	@""
	.align	16
	.zero		1024


//--------------------- .nv.shared.reserved.0     --------------------------
	.section	.nv.shared.reserved.0,"aw",@nobits
	.weak		__nv_reservedSMEM_offset_0_alias
	.size		__nv_reservedSMEM_offset_0_alias, 0, 64
	.other		__nv_reservedSMEM_offset_0_alias,@"STO_CUDA_RESERVED_SHARED STV_DEFAULT"
__nv_reservedSMEM_offset_0_alias:
	.zero		0
	.zero		64


//--------------------- .nv.shared._Z12naive_kerneliiiPfS_S_ --------------------------
	.section	.nv.shared._Z12naive_kerneliiiPfS_S_,"aw",@nobits
	.sectionflags	@""
	.align	16
	.zero		1024


//--------------------- .nv.constant0._Z13shared_kerneliiiPfS_S_ --------------------------
	.section	.nv.constant0._Z13shared_kerneliiiPfS_S_,"a",@progbits
	.sectionflags	@""
	.align	4
.nv.constant0._Z13shared_kerneliiiPfS_S_:
	.zero		936


//--------------------- .nv.constant0._Z12naive_kerneliiiPfS_S_ --------------------------
	.section	.nv.constant0._Z12naive_kerneliiiPfS_S_,"a",@progbits
	.sectionflags	@""
	.align	4
.nv.constant0._Z12naive_kerneliiiPfS_S_:
	.zero		936


//--------------------- SYMBOLS --------------------------

	.type		.nv.reservedSmem.offset0,@object
	.size		.nv.reservedSmem.offset0,0x4
	.type		.nv.reservedSmem.cap,@object
	.size		.nv.reservedSmem.cap,0x4
	.type		vprintf,@function
